// auto-generated by cutlass_sweep.gemm — config: {"arch": "sm_100", "cluster_m": 1, "cluster_n": 1, "dtype": "fp32", "dtype_b": "fp32", "layout": "tn", "stages": 0, "tile_k": 128, "tile_m": 64, "tile_n": 64}
#include "cutlass/cutlass.h"
#include "cutlass/gemm/collective/collective_builder.hpp"
#include "cutlass/gemm/device/gemm_universal_adapter.h"
#include "cutlass/gemm/kernel/gemm_universal.hpp"
#include "cutlass/epilogue/collective/collective_builder.hpp"

using ElemA = float;
using ElemB = float;
using ElemCD = float;
using Acc  = float;
using TileShape    = cute::Shape<cute::_64, cute::_64, cute::_128>;
using ClusterShape = cute::Shape<cute::_1, cute::_1, cute::_1>;

using CollectiveEpilogue = typename cutlass::epilogue::collective::CollectiveBuilder<
    cutlass::arch::Sm100, cutlass::arch::OpClassTensorOp,
    TileShape, ClusterShape,
    cutlass::epilogue::collective::EpilogueTileAuto,
    Acc, Acc,
    ElemCD, cutlass::layout::RowMajor, 128 / cutlass::sizeof_bits<ElemCD>::value,
    ElemCD, cutlass::layout::RowMajor, 128 / cutlass::sizeof_bits<ElemCD>::value,
    cutlass::epilogue::collective::EpilogueScheduleAuto
  >::CollectiveOp;

using CollectiveMainloop = typename cutlass::gemm::collective::CollectiveBuilder<
    cutlass::arch::Sm100, cutlass::arch::OpClassTensorOp,
    ElemA, cutlass::layout::ColumnMajor, 128 / cutlass::sizeof_bits<ElemA>::value,
    ElemB, cutlass::layout::RowMajor, 128 / cutlass::sizeof_bits<ElemB>::value,
    Acc,
    TileShape, ClusterShape,
    cutlass::gemm::collective::StageCountAutoCarveout<static_cast<int>(sizeof(typename CollectiveEpilogue::SharedStorage))>,
    cutlass::gemm::collective::KernelScheduleAuto
  >::CollectiveOp;

using GemmKernel = cutlass::gemm::kernel::GemmUniversal<
    cute::Shape<int,int,int,int>,
    CollectiveMainloop,
    CollectiveEpilogue
>;
using Gemm = cutlass::gemm::device::GemmUniversalAdapter<GemmKernel>;

// Force the device kernel symbol into the cubin without needing a host main.
auto* _anchor = &cutlass::device_kernel<GemmKernel>;


// ===== COMPILED SASS (sm_100a) =====

	.target	sm_100a

	.elftype	@"ET_EXEC"


//--------------------- .note.nv.tkinfo           --------------------------
	.section	.note.nv.tkinfo,"",@"SHT_NOTE"
	.sectionflags	@"SHF_NOTE_NV_TKINFO"
	.tkinfo
        /*0018*/ 	.word	0x00000002
        /*0030*/ 	.string	""
        /*0030*/ 	.string	"ptxas"
        /*0030*/ 	.string	"Cuda compilation tools, release 13.0, V13.0.88"
        /*0030*/ 	.string	"Build cuda_13.0.r13.0/compiler.36424714_0"
        /*0030*/ 	.string	"-arch sm_100a -m 64 "



//--------------------- .note.nv.cuinfo           --------------------------
	.section	.note.nv.cuinfo,"",@"SHT_NOTE"
	.sectionflags	@"SHF_NOTE_NV_CUINFO"
        /*0018*/ 	.short	0x0002
        /*001a*/ 	.short	0x0064
        /*001c*/ 	.short	0x0082
	.zero		2


//--------------------- .nv.info                  --------------------------
	.section	.nv.info,"",@"SHT_CUDA_INFO"
	.align	4


	//----- nvinfo : EIATTR_REGCOUNT
	.align		4
        /*0000*/ 	.byte	0x04, 0x2f
        /*0002*/ 	.short	(.L_19 - .L_18)
	.align		4
.L_18:
        /*0004*/ 	.word	index@(_ZN7cutlass13device_kernelINS_4gemm6kernel13GemmUniversalIN4cute5tupleIJiiiiEEENS1_10collective13CollectiveMmaINS1_35MainloopSm100TmaUmmaWarpSpecializedILi3ELi2ELi4ENS5_IJNS4_1CILi1EEESB_SB_EEEEENS5_IJNSA_ILi64EEESE_NSA_ILi128EEEEEEfNS5_IJSB_llEEEfSH_NS4_8TiledMMAINS4_8MMA_AtomIJNS4_17SM100_MMA_TF32_SSINS_10tfloat32_tESL_fLi64ELi64ELNS4_4UMMA5MajorE1ELSN_1ELNSM_7ScaleInE0ELSO_0EEEEEENS4_6LayoutISC_NS5_IJNSA_ILi0EEESS_SS_EEEEENS5_IJNS4_10UnderscoreESV_SV_EEEEENS4_13SM90_TMA_LOADENS4_14ComposedLayoutINS4_7SwizzleILi2ELi5ELi2EEENS4_18smem_ptr_flag_bitsILi32EEENSR_INS5_IJNSA_ILi32EEENSA_ILi4EEEEEENS5_IJSB_S14_EEEEEEEvNS4_8identityESY_S19_vS1A_EENS_8epilogue10collective18CollectiveEpilogueINS1C_23Sm100TmaWarpSpecializedILi3ELi2ELi16ELb1ELb0EEEJSG_NS5_IJNSR_ISE_SB_EENSR_IS14_SB_EEEEEfNS5_IJlSB_lEEEfS1K_NS1C_6fusion15FusionCallbacksIS1G_NS1L_17LinearCombinationIffffLNS_15FloatRoundStyleE2EEESG_S1J_JEEENS4_5SM1004TMEM4LOAD26SM100_TMEM_LOAD_16dp128b8xESY_NSZ_INS10_ILi3ELi4ELi3EEES13_NSR_INS5_IJNSA_ILi8EEES14_EEENS5_IJS14_SB_EEEEEEENS4_17SM75_U32x4_LDSM_NENS4_14SM90_TMA_STOREES20_NS4_17SM90_U32x4_STSM_NENS4_39AutoVectorizingCopyWithAssumedAlignmentILi128EEEEEEvvEEEEvNT_6ParamsE)
        /*0008*/ 	.word	0x00000059


	//----- nvinfo : EIATTR_FRAME_SIZE
	.align		4
.L_19:
        /*000c*/ 	.byte	0x04, 0x11
        /*000e*/ 	.short	(.L_21 - .L_20)
	.align		4
.L_20:
        /*0010*/ 	.word	index@($__internal_2_$__cuda_sm10x_tcgen05_guardrail_trap_unallocated_columns_being_dealloced)
        /*0014*/ 	.word	0x00000000


	//----- nvinfo : EIATTR_FRAME_SIZE
	.align		4
.L_21:
        /*0018*/ 	.byte	0x04, 0x11
        /*001a*/ 	.short	(.L_23 - .L_22)
	.align		4
.L_22:
        /*001c*/ 	.word	index@($__internal_1_$__cuda_sm10x_tcgen05_guardrail_trap_phase_invalid_during_alloc)
        /*0020*/ 	.word	0x00000000


	//----- nvinfo : EIATTR_FRAME_SIZE
	.align		4
.L_23:
        /*0024*/ 	.byte	0x04, 0x11
        /*0026*/ 	.short	(.L_25 - .L_24)
	.align		4
.L_24:
        /*0028*/ 	.word	index@($__internal_0_$__cuda_sm10x_tcgen05_guardrail_trap_col_being_dealloced_not_returned_by_alloc)
        /*002c*/ 	.word	0x00000000


	//----- nvinfo : EIATTR_FRAME_SIZE
	.align		4
.L_25:
        /*0030*/ 	.byte	0x04, 0x11
        /*0032*/ 	.short	(.L_27 - .L_26)
	.align		4
.L_26:
        /*0034*/ 	.word	index@(_ZN7cutlass13device_kernelINS_4gemm6kernel13GemmUniversalIN4cute5tupleIJiiiiEEENS1_10collective13CollectiveMmaINS1_35MainloopSm100TmaUmmaWarpSpecializedILi3ELi2ELi4ENS5_IJNS4_1CILi1EEESB_SB_EEEEENS5_IJNSA_ILi64EEESE_NSA_ILi128EEEEEEfNS5_IJSB_llEEEfSH_NS4_8TiledMMAINS4_8MMA_AtomIJNS4_17SM100_MMA_TF32_SSINS_10tfloat32_tESL_fLi64ELi64ELNS4_4UMMA5MajorE1ELSN_1ELNSM_7ScaleInE0ELSO_0EEEEEENS4_6LayoutISC_NS5_IJNSA_ILi0EEESS_SS_EEEEENS5_IJNS4_10UnderscoreESV_SV_EEEEENS4_13SM90_TMA_LOADENS4_14ComposedLayoutINS4_7SwizzleILi2ELi5ELi2EEENS4_18smem_ptr_flag_bitsILi32EEENSR_INS5_IJNSA_ILi32EEENSA_ILi4EEEEEENS5_IJSB_S14_EEEEEEEvNS4_8identityESY_S19_vS1A_EENS_8epilogue10collective18CollectiveEpilogueINS1C_23Sm100TmaWarpSpecializedILi3ELi2ELi16ELb1ELb0EEEJSG_NS5_IJNSR_ISE_SB_EENSR_IS14_SB_EEEEEfNS5_IJlSB_lEEEfS1K_NS1C_6fusion15FusionCallbacksIS1G_NS1L_17LinearCombinationIffffLNS_15FloatRoundStyleE2EEESG_S1J_JEEENS4_5SM1004TMEM4LOAD26SM100_TMEM_LOAD_16dp128b8xESY_NSZ_INS10_ILi3ELi4ELi3EEES13_NSR_INS5_IJNSA_ILi8EEES14_EEENS5_IJS14_SB_EEEEEEENS4_17SM75_U32x4_LDSM_NENS4_14SM90_TMA_STOREES20_NS4_17SM90_U32x4_STSM_NENS4_39AutoVectorizingCopyWithAssumedAlignmentILi128EEEEEEvvEEEEvNT_6ParamsE)
        /*0038*/ 	.word	0x00000000


	//----- nvinfo : EIATTR_MIN_STACK_SIZE
	.align		4
.L_27:
        /*003c*/ 	.byte	0x04, 0x12
        /*003e*/ 	.short	(.L_29 - .L_28)
	.align		4
.L_28:
        /*0040*/ 	.word	index@(_ZN7cutlass13device_kernelINS_4gemm6kernel13GemmUniversalIN4cute5tupleIJiiiiEEENS1_10collective13CollectiveMmaINS1_35MainloopSm100TmaUmmaWarpSpecializedILi3ELi2ELi4ENS5_IJNS4_1CILi1EEESB_SB_EEEEENS5_IJNSA_ILi64EEESE_NSA_ILi128EEEEEEfNS5_IJSB_llEEEfSH_NS4_8TiledMMAINS4_8MMA_AtomIJNS4_17SM100_MMA_TF32_SSINS_10tfloat32_tESL_fLi64ELi64ELNS4_4UMMA5MajorE1ELSN_1ELNSM_7ScaleInE0ELSO_0EEEEEENS4_6LayoutISC_NS5_IJNSA_ILi0EEESS_SS_EEEEENS5_IJNS4_10UnderscoreESV_SV_EEEEENS4_13SM90_TMA_LOADENS4_14ComposedLayoutINS4_7SwizzleILi2ELi5ELi2EEENS4_18smem_ptr_flag_bitsILi32EEENSR_INS5_IJNSA_ILi32EEENSA_ILi4EEEEEENS5_IJSB_S14_EEEEEEEvNS4_8identityESY_S19_vS1A_EENS_8epilogue10collective18CollectiveEpilogueINS1C_23Sm100TmaWarpSpecializedILi3ELi2ELi16ELb1ELb0EEEJSG_NS5_IJNSR_ISE_SB_EENSR_IS14_SB_EEEEEfNS5_IJlSB_lEEEfS1K_NS1C_6fusion15FusionCallbacksIS1G_NS1L_17LinearCombinationIffffLNS_15FloatRoundStyleE2EEESG_S1J_JEEENS4_5SM1004TMEM4LOAD26SM100_TMEM_LOAD_16dp128b8xESY_NSZ_INS10_ILi3ELi4ELi3EEES13_NSR_INS5_IJNSA_ILi8EEES14_EEENS5_IJS14_SB_EEEEEEENS4_17SM75_U32x4_LDSM_NENS4_14SM90_TMA_STOREES20_NS4_17SM90_U32x4_STSM_NENS4_39AutoVectorizingCopyWithAssumedAlignmentILi128EEEEEEvvEEEEvNT_6ParamsE)
        /*0044*/ 	.word	0x00000000
.L_29:


//--------------------- .nv.compat                --------------------------
	.section	.nv.compat,"",@"SHT_CUDA_COMPAT_INFO"
	.align	4
        /*0000*/ 	.byte	0x02, 0x09, 0x01, 0x00, 0x02, 0x02, 0x02, 0x00, 0x02, 0x05, 0x05, 0x00, 0x03, 0x07, 0x01, 0x01
        /*0010*/ 	.byte	0x02, 0x03, 0x01, 0x00, 0x02, 0x06, 0x01, 0x00, 0x04, 0x0b, 0x08, 0x00, 0x09, 0x00, 0x00, 0x00
        /*0020*/ 	.byte	0x00, 0x00, 0x00, 0x00


//--------------------- .nv.info._ZN7cutlass13device_kernelINS_4gemm6kernel13GemmUniversalIN4cute5tupleIJiiiiEEENS1_10collective13CollectiveMmaINS1_35MainloopSm100TmaUmmaWarpSpecializedILi3ELi2ELi4ENS5_IJNS4_1CILi1EEESB_SB_EEEEENS5_IJNSA_ILi64EEESE_NSA_ILi128EEEEEEfNS5_IJSB_llEEEfSH_NS4_8TiledMMAINS4_8MMA_AtomIJNS4_17SM100_MMA_TF32_SSINS_10tfloat32_tESL_fLi64ELi64ELNS4_4UMMA5MajorE1ELSN_1ELNSM_7ScaleInE0ELSO_0EEEEEENS4_6LayoutISC_NS5_IJNSA_ILi0EEESS_SS_EEEEENS5_IJNS4_10UnderscoreESV_SV_EEEEENS4_13SM90_TMA_LOADENS4_14ComposedLayoutINS4_7SwizzleILi2ELi5ELi2EEENS4_18smem_ptr_flag_bitsILi32EEENSR_INS5_IJNSA_ILi32EEENSA_ILi4EEEEEENS5_IJSB_S14_EEEEEEEvNS4_8identityESY_S19_vS1A_EENS_8epilogue10collective18CollectiveEpilogueINS1C_23Sm100TmaWarpSpecializedILi3ELi2ELi16ELb1ELb0EEEJSG_NS5_IJNSR_ISE_SB_EENSR_IS14_SB_EEEEEfNS5_IJlSB_lEEEfS1K_NS1C_6fusion15FusionCallbacksIS1G_NS1L_17LinearCombinationIffffLNS_15FloatRoundStyleE2EEESG_S1J_JEEENS4_5SM1004TMEM4LOAD26SM100_TMEM_LOAD_16dp128b8xESY_NSZ_INS10_ILi3ELi4ELi3EEES13_NSR_INS5_IJNSA_ILi8EEES14_EEENS5_IJS14_SB_EEEEEEENS4_17SM75_U32x4_LDSM_NENS4_14SM90_TMA_STOREES20_NS4_17SM90_U32x4_STSM_NENS4_39AutoVectorizingCopyWithAssumedAlignmentILi128EEEEEEvvEEEEvNT_6ParamsE --------------------------
	.section	.nv.info._ZN7cutlass13device_kernelINS_4gemm6kernel13GemmUniversalIN4cute5tupleIJiiiiEEENS1_10collective13CollectiveMmaINS1_35MainloopSm100TmaUmmaWarpSpecializedILi3ELi2ELi4ENS5_IJNS4_1CILi1EEESB_SB_EEEEENS5_IJNSA_ILi64EEESE_NSA_ILi128EEEEEEfNS5_IJSB_llEEEfSH_NS4_8TiledMMAINS4_8MMA_AtomIJNS4_17SM100_MMA_TF32_SSINS_10tfloat32_tESL_fLi64ELi64ELNS4_4UMMA5MajorE1ELSN_1ELNSM_7ScaleInE0ELSO_0EEEEEENS4_6LayoutISC_NS5_IJNSA_ILi0EEESS_SS_EEEEENS5_IJNS4_10UnderscoreESV_SV_EEEEENS4_13SM90_TMA_LOADENS4_14ComposedLayoutINS4_7SwizzleILi2ELi5ELi2EEENS4_18smem_ptr_flag_bitsILi32EEENSR_INS5_IJNSA_ILi32EEENSA_ILi4EEEEEENS5_IJSB_S14_EEEEEEEvNS4_8identityESY_S19_vS1A_EENS_8epilogue10collective18CollectiveEpilogueINS1C_23Sm100TmaWarpSpecializedILi3ELi2ELi16ELb1ELb0EEEJSG_NS5_IJNSR_ISE_SB_EENSR_IS14_SB_EEEEEfNS5_IJlSB_lEEEfS1K_NS1C_6fusion15FusionCallbacksIS1G_NS1L_17LinearCombinationIffffLNS_15FloatRoundStyleE2EEESG_S1J_JEEENS4_5SM1004TMEM4LOAD26SM100_TMEM_LOAD_16dp128b8xESY_NSZ_INS10_ILi3ELi4ELi3EEES13_NSR_INS5_IJNSA_ILi8EEES14_EEENS5_IJS14_SB_EEEEEEENS4_17SM75_U32x4_LDSM_NENS4_14SM90_TMA_STOREES20_NS4_17SM90_U32x4_STSM_NENS4_39AutoVectorizingCopyWithAssumedAlignmentILi128EEEEEEvvEEEEvNT_6ParamsE,"",@"SHT_CUDA_INFO"
	.sectionflags	@""
	.align	4


	//----- nvinfo : EIATTR_CUDA_API_VERSION
	.align		4
        /*0000*/ 	.byte	0x04, 0x37
        /*0002*/ 	.short	(.L_31 - .L_30)
.L_30:
        /*0004*/ 	.word	0x00000082


	//----- nvinfo : EIATTR_KPARAM_INFO
	.align		4
.L_31:
        /*0008*/ 	.byte	0x04, 0x17
        /*000a*/ 	.short	(.L_33 - .L_32)
.L_32:
        /*000c*/ 	.word	0x00000000
        /*0010*/ 	.short	0x0000
        /*0012*/ 	.short	0x0000
        /*0014*/ 	.byte	0x00, 0xf0, 0x01, 0x20


	//----- nvinfo : EIATTR_AT_ENTRY_FRAGMENTS
	.align		4
.L_33:
        /*0018*/ 	.byte	0x04, 0x4f
        /*001a*/ 	.short	(.L_35 - .L_34)


	//   ....[0]....
.L_34:
        /*001c*/ 	.word	0x00000006


	//----- nvinfo : EIATTR_RESERVED_SMEM_USED
	.align		4
.L_35:
        /*0020*/ 	.byte	0x01, 0x41
	.zero		2


	//----- nvinfo : EIATTR_SPARSE_MMA_MASK
	.align		4
        /*0024*/ 	.byte	0x03, 0x50
        /*0026*/ 	.short	0x0000


	//----- nvinfo : EIATTR_TCGEN05_1CTA_USED
	.align		4
        /*0028*/ 	.byte	0x01, 0x51
	.zero		2


	//----- nvinfo : EIATTR_MAXREG_COUNT
	.align		4
        /*002c*/ 	.byte	0x03, 0x1b
        /*002e*/ 	.short	0x00ff


	//----- nvinfo : EIATTR_NUM_BARRIERS
	.align		4
        /*0030*/ 	.byte	0x02, 0x4c
        /*0032*/ 	.byte	0x07
	.zero		1


	//----- nvinfo : EIATTR_EXTERNS
	.align		4
        /*0034*/ 	.byte	0x04, 0x0f
        /*0036*/ 	.short	(.L_37 - .L_36)


	//   ....[0]....
	.align		4
.L_36:
        /*0038*/ 	.word	index@(__assertfail)


	//----- nvinfo : EIATTR_MERCURY_ISA_VERSION
	.align		4
.L_37:
        /*003c*/ 	.byte	0x03, 0x5f
        /*003e*/ 	.short	0x0101


	//----- nvinfo : EIATTR_INT_WARP_WIDE_INSTR_OFFSETS
	.align		4
        /*0040*/ 	.byte	0x04, 0x31
        /*0042*/ 	.short	(.L_39 - .L_38)


	//   ....[0]....
.L_38:
        /*0044*/ 	.word	0x00001ee0


	//   ....[1]....
        /*0048*/ 	.word	0x00003da0


	//   ....[2]....
        /*004c*/ 	.word	0x00003dd0


	//   ....[3]....
        /*0050*/ 	.word	0x00003df0


	//   ....[4]....
        /*0054*/ 	.word	0x000046f0


	//   ....[5]....
        /*0058*/ 	.word	0x00004790


	//   ....[6]....
        /*005c*/ 	.word	0x000049d0


	//   ....[7]....
        /*0060*/ 	.word	0x00004a90


	//----- nvinfo : EIATTR_COOP_GROUP_MASK_REGIDS
	.align		4
.L_39:
        /*0064*/ 	.byte	0x04, 0x29
        /*0066*/ 	.short	(.L_41 - .L_40)


	//   ....[0]....
.L_40:
        /*0068*/ 	.word	0xffffffff


	//   ....[1]....
        /*006c*/ 	.word	0xffffffff


	//   ....[2]....
        /*0070*/ 	.word	0xffffffff


	//   ....[3]....
        /*0074*/ 	.word	0xffffffff


	//   ....[4]....
        /*0078*/ 	.word	0xffffffff


	//   ....[5]....
        /*007c*/ 	.word	0xffffffff


	//   ....[6]....
        /*0080*/ 	.word	0xffffffff


	//   ....[7]....
        /*0084*/ 	.word	0xffffffff


	//   ....[8]....
        /*0088*/ 	.word	0xffffffff


	//   ....[9]....
        /*008c*/ 	.word	0xffffffff


	//   ....[10]....
        /*0090*/ 	.word	0xffffffff


	//   ....[11]....
        /*0094*/ 	.word	0xffffffff


	//   ....[12]....
        /*0098*/ 	.word	0xffffffff


	//----- nvinfo : EIATTR_COOP_GROUP_INSTR_OFFSETS
	.align		4
.L_41:
        /*009c*/ 	.byte	0x04, 0x28
        /*009e*/ 	.short	(.L_43 - .L_42)


	//   ....[0]....
.L_42:
        /*00a0*/ 	.word	0x00000090


	//   ....[1]....
        /*00a4*/ 	.word	0x000004d0


	//   ....[2]....
        /*00a8*/ 	.word	0x00000620


	//   ....[3]....
        /*00ac*/ 	.word	0x000007a0


	//   ....[4]....
        /*00b0*/ 	.word	0x000008a0


	//   ....[5]....
        /*00b4*/ 	.word	0x00000a10


	//   ....[6]....
        /*00b8*/ 	.word	0x00000bb0


	//   ....[7]....
        /*00bc*/ 	.word	0x00001dc0


	//   ....[8]....
        /*00c0*/ 	.word	0x00002b10


	//   ....[9]....
        /*00c4*/ 	.word	0x00002d20


	//   ....[10]....
        /*00c8*/ 	.word	0x00002d50


	//   ....[11]....
        /*00cc*/ 	.word	0x00003c70


	//   ....[12]....
        /*00d0*/ 	.word	0x00003eb0


	//----- nvinfo : EIATTR_VRC_CTA_INIT_COUNT
	.align		4
.L_43:
        /*00d4*/ 	.byte	0x02, 0x4a
        /*00d6*/ 	.byte	0x80
	.zero		1


	//----- nvinfo : EIATTR_SYSCALL_OFFSETS
	.align		4
        /*00d8*/ 	.byte	0x04, 0x46
        /*00da*/ 	.short	(.L_45 - .L_44)


	//   ....[0]....
.L_44:
        /*00dc*/ 	.word	0x00005700


	//   ....[1]....
        /*00e0*/ 	.word	0x000057f0


	//   ....[2]....
        /*00e4*/ 	.word	0x000060b0


	//   ....[3]....
        /*00e8*/ 	.word	0x00006900


	//----- nvinfo : EIATTR_MBARRIER_INSTR_OFFSETS
	.align		4
.L_45:
        /*00ec*/ 	.byte	0x04, 0x39
        /*00ee*/ 	.short	(.L_47 - .L_46)


	//   ....[0]....
.L_46:
        /*00f0*/ 	.word	0x000005b0
        /*00f4*/ 	.word	0x000000ff
        /*00f8*/ 	.word	0x00000000
        /*00fc*/ 	.short	0x0100
        /*00fe*/ 	.byte	0x04
	.zero		1


	//   ....[1]....
        /*0100*/ 	.word	0x000005c0
        /*0104*/ 	.word	0x000000ff
        /*0108*/ 	.word	0x00000018
        /*010c*/ 	.short	0x0100
        /*010e*/ 	.byte	0x04
	.zero		1


	//   ....[2]....
        /*0110*/ 	.word	0x000005d0
        /*0114*/ 	.word	0x000000ff
        /*0118*/ 	.word	0x00000008
        /*011c*/ 	.short	0x0100
        /*011e*/ 	.byte	0x04
	.zero		1


	//   ....[3]....
        /*0120*/ 	.word	0x000005e0
        /*0124*/ 	.word	0x000000ff
        /*0128*/ 	.word	0x00000020
        /*012c*/ 	.short	0x0100
        /*012e*/ 	.byte	0x04
	.zero		1


	//   ....[4]....
        /*0130*/ 	.word	0x000005f0
        /*0134*/ 	.word	0x000000ff
        /*0138*/ 	.word	0x00000010
        /*013c*/ 	.short	0x0100
        /*013e*/ 	.byte	0x04
	.zero		1


	//   ....[5]....
        /*0140*/ 	.word	0x00000600
        /*0144*/ 	.word	0x000000ff
        /*0148*/ 	.word	0x00000028
        /*014c*/ 	.short	0x0100
        /*014e*/ 	.byte	0x04
	.zero		1


	//   ....[6]....
        /*0150*/ 	.word	0x00000730
        /*0154*/ 	.word	0x000000ff
        /*0158*/ 	.word	0x00000030
        /*015c*/ 	.short	0x0100
        /*015e*/ 	.byte	0x04
	.zero		1


	//   ....[7]....
        /*0160*/ 	.word	0x00000740
        /*0164*/ 	.word	0x000000ff
        /*0168*/ 	.word	0x00000048
        /*016c*/ 	.short	0x0100
        /*016e*/ 	.byte	0x04
	.zero		1


	//   ....[8]....
        /*0170*/ 	.word	0x00000750
        /*0174*/ 	.word	0x000000ff
        /*0178*/ 	.word	0x00000038
        /*017c*/ 	.short	0x0100
        /*017e*/ 	.byte	0x04
	.zero		1


	//   ....[9]....
        /*0180*/ 	.word	0x00000760
        /*0184*/ 	.word	0x000000ff
        /*0188*/ 	.word	0x00000050
        /*018c*/ 	.short	0x0100
        /*018e*/ 	.byte	0x04
	.zero		1


	//   ....[10]....
        /*0190*/ 	.word	0x00000770
        /*0194*/ 	.word	0x000000ff
        /*0198*/ 	.word	0x00000040
        /*019c*/ 	.short	0x0100
        /*019e*/ 	.byte	0x04
	.zero		1


	//   ....[11]....
        /*01a0*/ 	.word	0x00000780
        /*01a4*/ 	.word	0x000000ff
        /*01a8*/ 	.word	0x00000058
        /*01ac*/ 	.short	0x0100
        /*01ae*/ 	.byte	0x04
	.zero		1


	//   ....[12]....
        /*01b0*/ 	.word	0x00000870
        /*01b4*/ 	.word	0x000000ff
        /*01b8*/ 	.word	0x00000060
        /*01bc*/ 	.short	0x0100
        /*01be*/ 	.byte	0x06
	.zero		1


	//   ....[13]....
        /*01c0*/ 	.word	0x00000880
        /*01c4*/ 	.word	0x000000ff
        /*01c8*/ 	.word	0x00000068
        /*01cc*/ 	.short	0x0100
        /*01ce*/ 	.byte	0x06
	.zero		1


	//   ....[14]....
        /*01d0*/ 	.word	0x000009c0
        /*01d4*/ 	.word	0x000000ff
        /*01d8*/ 	.word	0x00000070
        /*01dc*/ 	.short	0x0100
        /*01de*/ 	.byte	0x06
	.zero		1


	//   ....[15]....
        /*01e0*/ 	.word	0x000009d0
        /*01e4*/ 	.word	0x000000ff
        /*01e8*/ 	.word	0x00000080
        /*01ec*/ 	.short	0x0100
        /*01ee*/ 	.byte	0x06
	.zero		1


	//   ....[16]....
        /*01f0*/ 	.word	0x000009e0
        /*01f4*/ 	.word	0x000000ff
        /*01f8*/ 	.word	0x00000078
        /*01fc*/ 	.short	0x0100
        /*01fe*/ 	.byte	0x06
	.zero		1


	//   ....[17]....
        /*0200*/ 	.word	0x000009f0
        /*0204*/ 	.word	0x000000ff
        /*0208*/ 	.word	0x00000088
        /*020c*/ 	.short	0x0100
        /*020e*/ 	.byte	0x06
	.zero		1


	//   ....[18]....
        /*0210*/ 	.word	0x00000b20
        /*0214*/ 	.word	0x000000ff
        /*0218*/ 	.word	0x00000090
        /*021c*/ 	.short	0x0100
        /*021e*/ 	.byte	0x04
	.zero		1


	//   ....[19]....
        /*0220*/ 	.word	0x00000b30
        /*0224*/ 	.word	0x000000ff
        /*0228*/ 	.word	0x000000b0
        /*022c*/ 	.short	0x0100
        /*022e*/ 	.byte	0x04
	.zero		1


	//   ....[20]....
        /*0230*/ 	.word	0x00000b40
        /*0234*/ 	.word	0x000000ff
        /*0238*/ 	.word	0x00000098
        /*023c*/ 	.short	0x0100
        /*023e*/ 	.byte	0x04
	.zero		1


	//   ....[21]....
        /*0240*/ 	.word	0x00000b50
        /*0244*/ 	.word	0x000000ff
        /*0248*/ 	.word	0x000000b8
        /*024c*/ 	.short	0x0100
        /*024e*/ 	.byte	0x04
	.zero		1


	//   ....[22]....
        /*0250*/ 	.word	0x00000b60
        /*0254*/ 	.word	0x000000ff
        /*0258*/ 	.word	0x000000a0
        /*025c*/ 	.short	0x0100
        /*025e*/ 	.byte	0x04
	.zero		1


	//   ....[23]....
        /*0260*/ 	.word	0x00000b70
        /*0264*/ 	.word	0x000000ff
        /*0268*/ 	.word	0x000000c0
        /*026c*/ 	.short	0x0100
        /*026e*/ 	.byte	0x04
	.zero		1


	//   ....[24]....
        /*0270*/ 	.word	0x00000b80
        /*0274*/ 	.word	0x000000ff
        /*0278*/ 	.word	0x000000a8
        /*027c*/ 	.short	0x0100
        /*027e*/ 	.byte	0x04
	.zero		1


	//   ....[25]....
        /*0280*/ 	.word	0x00000b90
        /*0284*/ 	.word	0x000000ff
        /*0288*/ 	.word	0x000000c8
        /*028c*/ 	.short	0x0100
        /*028e*/ 	.byte	0x04
	.zero		1


	//   ....[26]....
        /*0290*/ 	.word	0x00000c80
        /*0294*/ 	.word	0x000000ff
        /*0298*/ 	.word	0x000000d0
        /*029c*/ 	.short	0x0100
        /*029e*/ 	.byte	0x04
	.zero		1


	//   ....[27]....
        /*02a0*/ 	.word	0x00000c90
        /*02a4*/ 	.word	0x000000ff
        /*02a8*/ 	.word	0x000000e0
        /*02ac*/ 	.short	0x0100
        /*02ae*/ 	.byte	0x04
	.zero		1


	//   ....[28]....
        /*02b0*/ 	.word	0x00000ca0
        /*02b4*/ 	.word	0x000000ff
        /*02b8*/ 	.word	0x000000d8
        /*02bc*/ 	.short	0x0100
        /*02be*/ 	.byte	0x04
	.zero		1


	//   ....[29]....
        /*02c0*/ 	.word	0x00000cb0
        /*02c4*/ 	.word	0x000000ff
        /*02c8*/ 	.word	0x000000e8
        /*02cc*/ 	.short	0x0100
        /*02ce*/ 	.byte	0x04
	.zero		1


	//   ....[30]....
        /*02d0*/ 	.word	0x00001580
        /*02d4*/ 	.word	0x00000002
        /*02d8*/ 	.word	0x000000e0
        /*02dc*/ 	.short	0x010a
        /*02de*/ 	.byte	0xff
	.zero		1


	//   ....[31]....
        /*02e0*/ 	.word	0x000015b0
        /*02e4*/ 	.word	0x00000002
        /*02e8*/ 	.word	0x000000d0
        /*02ec*/ 	.short	0x0101
        /*02ee*/ 	.byte	0xff
	.zero		1


	//   ....[32]....
        /*02f0*/ 	.word	0x00001680
        /*02f4*/ 	.word	0x000000ff
        /*02f8*/ 	.word	0x00000018
        /*02fc*/ 	.short	0x010a
        /*02fe*/ 	.byte	0x04
	.zero		1


	//   ....[33]....
        /*0300*/ 	.word	0x00001740
        /*0304*/ 	.word	0x000000ff
        /*0308*/ 	.word	0x00000018
        /*030c*/ 	.short	0x010a
        /*030e*/ 	.byte	0x21
	.zero		1


	//   ....[34]....
        /*0310*/ 	.word	0x00001890
        /*0314*/ 	.word	0x000000ff
        /*0318*/ 	.word	0x00000018
        /*031c*/ 	.short	0x010a
        /*031e*/ 	.byte	0x05
	.zero		1


	//   ....[35]....
        /*0320*/ 	.word	0x00001a30
        /*0324*/ 	.word	0x000000ff
        /*0328*/ 	.word	0x00000068
        /*032c*/ 	.short	0x0101
        /*032e*/ 	.byte	0x15
	.zero		1


	//   ....[36]....
        /*0330*/ 	.word	0x00001a50
        /*0334*/ 	.word	0x000000ff
        /*0338*/ 	.word	0x00000018
        /*033c*/ 	.short	0x010a
        /*033e*/ 	.byte	0x04
	.zero		1


	//   ....[37]....
        /*0340*/ 	.word	0x00001af0
        /*0344*/ 	.word	0x000000ff
        /*0348*/ 	.word	0x00000018
        /*034c*/ 	.short	0x010a
        /*034e*/ 	.byte	0x21
	.zero		1


	//   ....[38]....
        /*0350*/ 	.word	0x00001c40
        /*0354*/ 	.word	0x000000ff
        /*0358*/ 	.word	0x00000018
        /*035c*/ 	.short	0x010a
        /*035e*/ 	.byte	0x05
	.zero		1


	//   ....[39]....
        /*0360*/ 	.word	0x00001df0
        /*0364*/ 	.word	0x00000002
        /*0368*/ 	.word	0x00000070
        /*036c*/ 	.short	0x010a
        /*036e*/ 	.byte	0xff
	.zero		1


	//   ....[40]....
        /*0370*/ 	.word	0x00001eb0
        /*0374*/ 	.word	0x00000002
        /*0378*/ 	.word	0x00000000
        /*037c*/ 	.short	0x0101
        /*037e*/ 	.byte	0xff
	.zero		1


	//   ....[41]....
        /*0380*/ 	.word	0x00002410
        /*0384*/ 	.word	0x000000ff
        /*0388*/ 	.word	0x00000000
        /*038c*/ 	.short	0x010a
        /*038e*/ 	.byte	0x04
	.zero		1


	//   ....[42]....
        /*0390*/ 	.word	0x000024a0
        /*0394*/ 	.word	0x000000ff
        /*0398*/ 	.word	0x00000000
        /*039c*/ 	.short	0x010a
        /*039e*/ 	.byte	0x05
	.zero		1


	//   ....[43]....
        /*03a0*/ 	.word	0x00002540
        /*03a4*/ 	.word	0x00000000
        /*03a8*/ 	.word	0x00000000
        /*03ac*/ 	.short	0x010a
        /*03ae*/ 	.byte	0xff
	.zero		1


	//   ....[44]....
        /*03b0*/ 	.word	0x00002660
        /*03b4*/ 	.word	0x00000000
        /*03b8*/ 	.word	0x000000d0
        /*03bc*/ 	.short	0x010a
        /*03be*/ 	.byte	0xff
	.zero		1


	//   ....[45]....
        /*03c0*/ 	.word	0x000026d0
        /*03c4*/ 	.word	0x00000000
        /*03c8*/ 	.word	0x00000000
        /*03cc*/ 	.short	0x0101
        /*03ce*/ 	.byte	0xff
	.zero		1


	//   ....[46]....
        /*03d0*/ 	.word	0x000026f0
        /*03d4*/ 	.word	0x000000ff
        /*03d8*/ 	.word	0x00000080
        /*03dc*/ 	.short	0x010a
        /*03de*/ 	.byte	0x04
	.zero		1


	//   ....[47]....
        /*03e0*/ 	.word	0x00002810
        /*03e4*/ 	.word	0x00000000
        /*03e8*/ 	.word	0x00000070
        /*03ec*/ 	.short	0x010a
        /*03ee*/ 	.byte	0xff
	.zero		1


	//   ....[48]....
        /*03f0*/ 	.word	0x00002910
        /*03f4*/ 	.word	0x00000000
        /*03f8*/ 	.word	0x00000000
        /*03fc*/ 	.short	0x0101
        /*03fe*/ 	.byte	0xff
	.zero		1


	//   ....[49]....
        /*0400*/ 	.word	0x000029a0
        /*0404*/ 	.word	0x000000ff
        /*0408*/ 	.word	0x00000080
        /*040c*/ 	.short	0x0106
        /*040e*/ 	.byte	0x04
	.zero		1


	//   ....[50]....
        /*0410*/ 	.word	0x000029c0
        /*0414*/ 	.word	0x000000ff
        /*0418*/ 	.word	0x00000080
        /*041c*/ 	.short	0x010a
        /*041e*/ 	.byte	0x04
	.zero		1


	//   ....[51]....
        /*0420*/ 	.word	0x00002a50
        /*0424*/ 	.word	0x000000ff
        /*0428*/ 	.word	0x00000080
        /*042c*/ 	.short	0x0106
        /*042e*/ 	.byte	0x07
	.zero		1


	//   ....[52]....
        /*0430*/ 	.word	0x00002a90
        /*0434*/ 	.word	0x00000000
        /*0438*/ 	.word	0x00000080
        /*043c*/ 	.short	0x010a
        /*043e*/ 	.byte	0xff
	.zero		1


	//   ....[53]....
        /*0440*/ 	.word	0x00002fa0
        /*0444*/ 	.word	0x00000000
        /*0448*/ 	.word	0x00000070
        /*044c*/ 	.short	0x010a
        /*044e*/ 	.byte	0xff
	.zero		1


	//   ....[54]....
        /*0450*/ 	.word	0x000030b0
        /*0454*/ 	.word	0x00000003
        /*0458*/ 	.word	0x00000000
        /*045c*/ 	.short	0x0101
        /*045e*/ 	.byte	0xff
	.zero		1


	//   ....[55]....
        /*0460*/ 	.word	0x000030c0
        /*0464*/ 	.word	0x000000ff
        /*0468*/ 	.word	0x00000000
        /*046c*/ 	.short	0x010a
        /*046e*/ 	.byte	0x04
	.zero		1


	//   ....[56]....
        /*0470*/ 	.word	0x00003140
        /*0474*/ 	.word	0x000000ff
        /*0478*/ 	.word	0x000000b0
        /*047c*/ 	.short	0x010a
        /*047e*/ 	.byte	0x4b
	.zero		1


	//   ....[57]....
        /*0480*/ 	.word	0x00003220
        /*0484*/ 	.word	0x000000ff
        /*0488*/ 	.word	0x00000000
        /*048c*/ 	.short	0x010a
        /*048e*/ 	.byte	0x05
	.zero		1


	//   ....[58]....
        /*0490*/ 	.word	0x00003370
        /*0494*/ 	.word	0x000000ff
        /*0498*/ 	.word	0x00000000
        /*049c*/ 	.short	0x010a
        /*049e*/ 	.byte	0x07
	.zero		1


	//   ....[59]....
        /*04a0*/ 	.word	0x00003aa0
        /*04a4*/ 	.word	0x000000ff
        /*04a8*/ 	.word	0x00000000
        /*04ac*/ 	.short	0x010a
        /*04ae*/ 	.byte	0x04
	.zero		1


	//   ....[60]....
        /*04b0*/ 	.word	0x00003b30
        /*04b4*/ 	.word	0x000000ff
        /*04b8*/ 	.word	0x00000000
        /*04bc*/ 	.short	0x010a
        /*04be*/ 	.byte	0x05
	.zero		1


	//   ....[61]....
        /*04c0*/ 	.word	0x00003bc0
        /*04c4*/ 	.word	0x000000ff
        /*04c8*/ 	.word	0x00000000
        /*04cc*/ 	.short	0x010a
        /*04ce*/ 	.byte	0x05
	.zero		1


	//   ....[62]....
        /*04d0*/ 	.word	0x00003c50
        /*04d4*/ 	.word	0x000000ff
        /*04d8*/ 	.word	0x00000000
        /*04dc*/ 	.short	0x010a
        /*04de*/ 	.byte	0x04
	.zero		1


	//   ....[63]....
        /*04e0*/ 	.word	0x00004090
        /*04e4*/ 	.word	0x00000000
        /*04e8*/ 	.word	0x00000070
        /*04ec*/ 	.short	0x010a
        /*04ee*/ 	.byte	0xff
	.zero		1


	//   ....[64]....
        /*04f0*/ 	.word	0x00004150
        /*04f4*/ 	.word	0x00000000
        /*04f8*/ 	.word	0x00000000
        /*04fc*/ 	.short	0x0101
        /*04fe*/ 	.byte	0xff
	.zero		1


	//   ....[65]....
        /*0500*/ 	.word	0x00004470
        /*0504*/ 	.word	0x000000ff
        /*0508*/ 	.word	0x00000068
        /*050c*/ 	.short	0x010a
        /*050e*/ 	.byte	0x0d
	.zero		1


	//   ....[66]....
        /*0510*/ 	.word	0x00004690
        /*0514*/ 	.word	0x000000ff
        /*0518*/ 	.word	0x00000048
        /*051c*/ 	.short	0x010a
        /*051e*/ 	.byte	0x04
	.zero		1


	//   ....[67]....
        /*0520*/ 	.word	0x00004890
        /*0524*/ 	.word	0x000000ff
        /*0528*/ 	.word	0x00000030
        /*052c*/ 	.short	0x010b
        /*052e*/ 	.byte	0x04
	.zero		1


	//   ....[68]....
        /*0530*/ 	.word	0x000048e0
        /*0534*/ 	.word	0x000000ff
        /*0538*/ 	.word	0x00000000
        /*053c*/ 	.short	0x0101
        /*053e*/ 	.byte	0x0e
	.zero		1


	//   ....[69]....
        /*0540*/ 	.word	0x00004920
        /*0544*/ 	.word	0x000000ff
        /*0548*/ 	.word	0x00000048
        /*054c*/ 	.short	0x010a
        /*054e*/ 	.byte	0x06
	.zero		1


	//   ....[70]....
        /*0550*/ 	.word	0x00004b60
        /*0554*/ 	.word	0x000000ff
        /*0558*/ 	.word	0x00000030
        /*055c*/ 	.short	0x010b
        /*055e*/ 	.byte	0x06
	.zero		1


	//   ....[71]....
        /*0560*/ 	.word	0x00004b70
        /*0564*/ 	.word	0x000000ff
        /*0568*/ 	.word	0x00000000
        /*056c*/ 	.short	0x0101
        /*056e*/ 	.byte	0x04
	.zero		1


	//   ....[72]....
        /*0570*/ 	.word	0x00004c20
        /*0574*/ 	.word	0x000000ff
        /*0578*/ 	.word	0x00000000
        /*057c*/ 	.short	0x010a
        /*057e*/ 	.byte	0x04
	.zero		1


	//   ....[73]....
        /*0580*/ 	.word	0x00004cb0
        /*0584*/ 	.word	0x000000ff
        /*0588*/ 	.word	0x00000000
        /*058c*/ 	.short	0x010a
        /*058e*/ 	.byte	0x05
	.zero		1


	//   ....[74]....
        /*0590*/ 	.word	0x00004d50
        /*0594*/ 	.word	0x00000000
        /*0598*/ 	.word	0x00000000
        /*059c*/ 	.short	0x010a
        /*059e*/ 	.byte	0xff
	.zero		1


	//   ....[75]....
        /*05a0*/ 	.word	0x000050d0
        /*05a4*/ 	.word	0x00000000
        /*05a8*/ 	.word	0x00000070
        /*05ac*/ 	.short	0x010a
        /*05ae*/ 	.byte	0xff
	.zero		1


	//   ....[76]....
        /*05b0*/ 	.word	0x000051e0
        /*05b4*/ 	.word	0x00000000
        /*05b8*/ 	.word	0x00000000
        /*05bc*/ 	.short	0x0101
        /*05be*/ 	.byte	0xff
	.zero		1


	//   ....[77]....
        /*05c0*/ 	.word	0x00005c30
        /*05c4*/ 	.word	0x00000002
        /*05c8*/ 	.word	0x00000030
        /*05cc*/ 	.short	0x010a
        /*05ce*/ 	.byte	0xff
	.zero		1


	//   ....[78]....
        /*05d0*/ 	.word	0x00005c70
        /*05d4*/ 	.word	0x00000052
        /*05d8*/ 	.word	0x00000090
        /*05dc*/ 	.short	0x010a
        /*05de*/ 	.byte	0xff
	.zero		1


	//   ....[79]....
        /*05e0*/ 	.word	0x00005d60
        /*05e4*/ 	.word	0x00000002
        /*05e8*/ 	.word	0x00000030
        /*05ec*/ 	.short	0x010a
        /*05ee*/ 	.byte	0xff
	.zero		1


	//   ....[80]....
        /*05f0*/ 	.word	0x00005f90
        /*05f4*/ 	.word	0x00000052
        /*05f8*/ 	.word	0x00000090
        /*05fc*/ 	.short	0x010a
        /*05fe*/ 	.byte	0xff
	.zero		1


	//   ....[81]....
        /*0600*/ 	.word	0x00006620
        /*0604*/ 	.word	0x00000000
        /*0608*/ 	.word	0x00000000
        /*060c*/ 	.short	0x0101
        /*060e*/ 	.byte	0xff
	.zero		1


	//   ....[82]....
        /*0610*/ 	.word	0x00006630
        /*0614*/ 	.word	0x00000002
        /*0618*/ 	.word	0x00000030
        /*061c*/ 	.short	0x010a
        /*061e*/ 	.byte	0xff
	.zero		1


	//   ....[83]....
        /*0620*/ 	.word	0x00006700
        /*0624*/ 	.word	0x00000002
        /*0628*/ 	.word	0x00000030
        /*062c*/ 	.short	0x010a
        /*062e*/ 	.byte	0xff
	.zero		1


	//   ....[84]....
        /*0630*/ 	.word	0x000069f0
        /*0634*/ 	.word	0x000000ff
        /*0638*/ 	.word	0x00000000
        /*063c*/ 	.short	0x0101
        /*063e*/ 	.byte	0x04
	.zero		1


	//   ....[85]....
        /*0640*/ 	.word	0x00006f00
        /*0644*/ 	.word	0x00000000
        /*0648*/ 	.word	0x00000000
        /*064c*/ 	.short	0x0101
        /*064e*/ 	.byte	0xff
	.zero		1


	//   ....[86]....
        /*0650*/ 	.word	0x00007170
        /*0654*/ 	.word	0x000000ff
        /*0658*/ 	.word	0x00000000
        /*065c*/ 	.short	0x0101
        /*065e*/ 	.byte	0x04
	.zero		1


	//   ....[87]....
        /*0660*/ 	.word	0x00007190
        /*0664*/ 	.word	0x00000002
        /*0668*/ 	.word	0x000000e0
        /*066c*/ 	.short	0x010a
        /*066e*/ 	.byte	0xff
	.zero		1


	//   ....[88]....
        /*0670*/ 	.word	0x000071f0
        /*0674*/ 	.word	0x00000002
        /*0678*/ 	.word	0x00000018
        /*067c*/ 	.short	0x010a
        /*067e*/ 	.byte	0xff
	.zero		1


	//   ....[89]....
        /*0680*/ 	.word	0x00007250
        /*0684*/ 	.word	0x00000002
        /*0688*/ 	.word	0x00000018
        /*068c*/ 	.short	0x010a
        /*068e*/ 	.byte	0xff
	.zero		1


	//   ....[90]....
        /*0690*/ 	.word	0x000072a0
        /*0694*/ 	.word	0x00000002
        /*0698*/ 	.word	0x00000070
        /*069c*/ 	.short	0x010a
        /*069e*/ 	.byte	0xff
	.zero		1


	//   ....[91]....
        /*06a0*/ 	.word	0x00007300
        /*06a4*/ 	.word	0x00000000
        /*06a8*/ 	.word	0x00000000
        /*06ac*/ 	.short	0x010a
        /*06ae*/ 	.byte	0xff
	.zero		1


	//   ....[92]....
        /*06b0*/ 	.word	0x00007360
        /*06b4*/ 	.word	0x00000000
        /*06b8*/ 	.word	0x00000000
        /*06bc*/ 	.short	0x010a
        /*06be*/ 	.byte	0xff
	.zero		1


	//   ....[93]....
        /*06c0*/ 	.word	0x000073b0
        /*06c4*/ 	.word	0x00000000
        /*06c8*/ 	.word	0x000000d0
        /*06cc*/ 	.short	0x010a
        /*06ce*/ 	.byte	0xff
	.zero		1


	//   ....[94]....
        /*06d0*/ 	.word	0x00007410
        /*06d4*/ 	.word	0x00000000
        /*06d8*/ 	.word	0x00000080
        /*06dc*/ 	.short	0x010a
        /*06de*/ 	.byte	0xff
	.zero		1


	//   ....[95]....
        /*06e0*/ 	.word	0x00007460
        /*06e4*/ 	.word	0x00000000
        /*06e8*/ 	.word	0x00000070
        /*06ec*/ 	.short	0x010a
        /*06ee*/ 	.byte	0xff
	.zero		1


	//   ....[96]....
        /*06f0*/ 	.word	0x000074c0
        /*06f4*/ 	.word	0x00000000
        /*06f8*/ 	.word	0x00000080
        /*06fc*/ 	.short	0x010a
        /*06fe*/ 	.byte	0xff
	.zero		1


	//   ....[97]....
        /*0700*/ 	.word	0x00007510
        /*0704*/ 	.word	0x00000000
        /*0708*/ 	.word	0x00000070
        /*070c*/ 	.short	0x010a
        /*070e*/ 	.byte	0xff
	.zero		1


	//   ....[98]....
        /*0710*/ 	.word	0x00007570
        /*0714*/ 	.word	0x00000002
        /*0718*/ 	.word	0x000000b0
        /*071c*/ 	.short	0x010a
        /*071e*/ 	.byte	0xff
	.zero		1


	//   ....[99]....
        /*0720*/ 	.word	0x000075d0
        /*0724*/ 	.word	0x00000000
        /*0728*/ 	.word	0x00000000
        /*072c*/ 	.short	0x010a
        /*072e*/ 	.byte	0xff
	.zero		1


	//   ....[100]....
        /*0730*/ 	.word	0x00007630
        /*0734*/ 	.word	0x00000000
        /*0738*/ 	.word	0x00000000
        /*073c*/ 	.short	0x010a
        /*073e*/ 	.byte	0xff
	.zero		1


	//   ....[101]....
        /*0740*/ 	.word	0x00007690
        /*0744*/ 	.word	0x00000000
        /*0748*/ 	.word	0x00000000
        /*074c*/ 	.short	0x010a
        /*074e*/ 	.byte	0xff
	.zero		1


	//   ....[102]....
        /*0750*/ 	.word	0x000076f0
        /*0754*/ 	.word	0x00000000
        /*0758*/ 	.word	0x00000000
        /*075c*/ 	.short	0x010a
        /*075e*/ 	.byte	0xff
	.zero		1


	//   ....[103]....
        /*0760*/ 	.word	0x00007750
        /*0764*/ 	.word	0x00000000
        /*0768*/ 	.word	0x00000000
        /*076c*/ 	.short	0x010a
        /*076e*/ 	.byte	0xff
	.zero		1


	//   ....[104]....
        /*0770*/ 	.word	0x000077a0
        /*0774*/ 	.word	0x00000000
        /*0778*/ 	.word	0x00000070
        /*077c*/ 	.short	0x010a
        /*077e*/ 	.byte	0xff
	.zero		1


	//   ....[105]....
        /*0780*/ 	.word	0x00007800
        /*0784*/ 	.word	0x00000000
        /*0788*/ 	.word	0x00000068
        /*078c*/ 	.short	0x010a
        /*078e*/ 	.byte	0xff
	.zero		1


	//   ....[106]....
        /*0790*/ 	.word	0x00007860
        /*0794*/ 	.word	0x00000000
        /*0798*/ 	.word	0x00000048
        /*079c*/ 	.short	0x010a
        /*079e*/ 	.byte	0xff
	.zero		1


	//   ....[107]....
        /*07a0*/ 	.word	0x000078c0
        /*07a4*/ 	.word	0x00000000
        /*07a8*/ 	.word	0x00000048
        /*07ac*/ 	.short	0x010a
        /*07ae*/ 	.byte	0xff
	.zero		1


	//   ....[108]....
        /*07b0*/ 	.word	0x00007920
        /*07b4*/ 	.word	0x00000000
        /*07b8*/ 	.word	0x00000000
        /*07bc*/ 	.short	0x010a
        /*07be*/ 	.byte	0xff
	.zero		1


	//   ....[109]....
        /*07c0*/ 	.word	0x00007980
        /*07c4*/ 	.word	0x00000000
        /*07c8*/ 	.word	0x00000000
        /*07cc*/ 	.short	0x010a
        /*07ce*/ 	.byte	0xff
	.zero		1


	//   ....[110]....
        /*07d0*/ 	.word	0x000079d0
        /*07d4*/ 	.word	0x00000000
        /*07d8*/ 	.word	0x00000070
        /*07dc*/ 	.short	0x010a
        /*07de*/ 	.byte	0xff
	.zero		1


	//   ....[111]....
        /*07e0*/ 	.word	0x00007a20
        /*07e4*/ 	.word	0x00000002
        /*07e8*/ 	.word	0x00000030
        /*07ec*/ 	.short	0x010a
        /*07ee*/ 	.byte	0xff
	.zero		1


	//   ....[112]....
        /*07f0*/ 	.word	0x00007a70
        /*07f4*/ 	.word	0x00000052
        /*07f8*/ 	.word	0x00000090
        /*07fc*/ 	.short	0x010a
        /*07fe*/ 	.byte	0xff
	.zero		1


	//   ....[113]....
        /*0800*/ 	.word	0x00007ac0
        /*0804*/ 	.word	0x00000002
        /*0808*/ 	.word	0x00000030
        /*080c*/ 	.short	0x010a
        /*080e*/ 	.byte	0xff
	.zero		1


	//----- nvinfo : EIATTR_NUM_MBARRIERS
	.align		4
.L_47:
        /*0810*/ 	.byte	0x03, 0x38
        /*0812*/ 	.short	0x001e


	//----- nvinfo : EIATTR_EXIT_INSTR_OFFSETS
	.align		4
        /*0814*/ 	.byte	0x04, 0x1c
        /*0816*/ 	.short	(.L_49 - .L_48)


	//   ....[0]....
.L_48:
        /*0818*/ 	.word	0x00002570


	//   ....[1]....
        /*081c*/ 	.word	0x00002a60


	//   ....[2]....
        /*0820*/ 	.word	0x00002ac0


	//   ....[3]....
        /*0824*/ 	.word	0x00003ec0


	//   ....[4]....
        /*0828*/ 	.word	0x00004d80


	//   ....[5]....
        /*082c*/ 	.word	0x00004dc0


	//   ....[6]....
        /*0830*/ 	.word	0x00007060


	//   ....[7]....
        /*0834*/ 	.word	0x000070e0


	//   ....[8]....
        /*0838*/ 	.word	0x00007110


	//   ....[9]....
        /*083c*/ 	.word	0x00007180


	//----- nvinfo : EIATTR_MAX_THREADS
	.align		4
.L_49:
        /*0840*/ 	.byte	0x04, 0x05
        /*0842*/ 	.short	(.L_51 - .L_50)
.L_50:
        /*0844*/ 	.word	0x00000100
        /*0848*/ 	.word	0x00000001
        /*084c*/ 	.word	0x00000001


	//----- nvinfo : EIATTR_CRS_STACK_SIZE
	.align		4
.L_51:
        /*0850*/ 	.byte	0x04, 0x1e
        /*0852*/ 	.short	(.L_53 - .L_52)
.L_52:
        /*0854*/ 	.word	0x00000000


	//----- nvinfo : EIATTR_CBANK_PARAM_SIZE
	.align		4
.L_53:
        /*0858*/ 	.byte	0x03, 0x19
        /*085a*/ 	.short	0x0800


	//----- nvinfo : EIATTR_PARAM_CBANK
	.align		4
        /*085c*/ 	.byte	0x04, 0x0a
        /*085e*/ 	.short	(.L_55 - .L_54)
	.align		4
.L_54:
        /*0860*/ 	.word	index@(.nv.constant0._ZN7cutlass13device_kernelINS_4gemm6kernel13GemmUniversalIN4cute5tupleIJiiiiEEENS1_10collective13CollectiveMmaINS1_35MainloopSm100TmaUmmaWarpSpecializedILi3ELi2ELi4ENS5_IJNS4_1CILi1EEESB_SB_EEEEENS5_IJNSA_ILi64EEESE_NSA_ILi128EEEEEEfNS5_IJSB_llEEEfSH_NS4_8TiledMMAINS4_8MMA_AtomIJNS4_17SM100_MMA_TF32_SSINS_10tfloat32_tESL_fLi64ELi64ELNS4_4UMMA5MajorE1ELSN_1ELNSM_7ScaleInE0ELSO_0EEEEEENS4_6LayoutISC_NS5_IJNSA_ILi0EEESS_SS_EEEEENS5_IJNS4_10UnderscoreESV_SV_EEEEENS4_13SM90_TMA_LOADENS4_14ComposedLayoutINS4_7SwizzleILi2ELi5ELi2EEENS4_18smem_ptr_flag_bitsILi32EEENSR_INS5_IJNSA_ILi32EEENSA_ILi4EEEEEENS5_IJSB_S14_EEEEEEEvNS4_8identityESY_S19_vS1A_EENS_8epilogue10collective18CollectiveEpilogueINS1C_23Sm100TmaWarpSpecializedILi3ELi2ELi16ELb1ELb0EEEJSG_NS5_IJNSR_ISE_SB_EENSR_IS14_SB_EEEEEfNS5_IJlSB_lEEEfS1K_NS1C_6fusion15FusionCallbacksIS1G_NS1L_17LinearCombinationIffffLNS_15FloatRoundStyleE2EEESG_S1J_JEEENS4_5SM1004TMEM4LOAD26SM100_TMEM_LOAD_16dp128b8xESY_NSZ_INS10_ILi3ELi4ELi3EEES13_NSR_INS5_IJNSA_ILi8EEES14_EEENS5_IJS14_SB_EEEEEEENS4_17SM75_U32x4_LDSM_NENS4_14SM90_TMA_STOREES20_NS4_17SM90_U32x4_STSM_NENS4_39AutoVectorizingCopyWithAssumedAlignmentILi128EEEEEEvvEEEEvNT_6ParamsE)
        /*0864*/ 	.short	0x0380
        /*0866*/ 	.short	0x0800


	//----- nvinfo : EIATTR_SW_WAR
	.align		4
.L_55:
        /*0868*/ 	.byte	0x04, 0x36
        /*086a*/ 	.short	(.L_57 - .L_56)
.L_56:
        /*086c*/ 	.word	0x00000008
.L_57:


//--------------------- .nv.callgraph             --------------------------
	.section	.nv.callgraph,"",@"SHT_CUDA_CALLGRAPH"
	.align	4
	.sectionentsize	8
	.align		4
        /*0000*/ 	.word	0x00000000
	.align		4
        /*0004*/ 	.word	0xffffffff
	.align		4
        /*0008*/ 	.word	index@(_ZN7cutlass13device_kernelINS_4gemm6kernel13GemmUniversalIN4cute5tupleIJiiiiEEENS1_10collective13CollectiveMmaINS1_35MainloopSm100TmaUmmaWarpSpecializedILi3ELi2ELi4ENS5_IJNS4_1CILi1EEESB_SB_EEEEENS5_IJNSA_ILi64EEESE_NSA_ILi128EEEEEEfNS5_IJSB_llEEEfSH_NS4_8TiledMMAINS4_8MMA_AtomIJNS4_17SM100_MMA_TF32_SSINS_10tfloat32_tESL_fLi64ELi64ELNS4_4UMMA5MajorE1ELSN_1ELNSM_7ScaleInE0ELSO_0EEEEEENS4_6LayoutISC_NS5_IJNSA_ILi0EEESS_SS_EEEEENS5_IJNS4_10UnderscoreESV_SV_EEEEENS4_13SM90_TMA_LOADENS4_14ComposedLayoutINS4_7SwizzleILi2ELi5ELi2EEENS4_18smem_ptr_flag_bitsILi32EEENSR_INS5_IJNSA_ILi32EEENSA_ILi4EEEEEENS5_IJSB_S14_EEEEEEEvNS4_8identityESY_S19_vS1A_EENS_8epilogue10collective18CollectiveEpilogueINS1C_23Sm100TmaWarpSpecializedILi3ELi2ELi16ELb1ELb0EEEJSG_NS5_IJNSR_ISE_SB_EENSR_IS14_SB_EEEEEfNS5_IJlSB_lEEEfS1K_NS1C_6fusion15FusionCallbacksIS1G_NS1L_17LinearCombinationIffffLNS_15FloatRoundStyleE2EEESG_S1J_JEEENS4_5SM1004TMEM4LOAD26SM100_TMEM_LOAD_16dp128b8xESY_NSZ_INS10_ILi3ELi4ELi3EEES13_NSR_INS5_IJNSA_ILi8EEES14_EEENS5_IJS14_SB_EEEEEEENS4_17SM75_U32x4_LDSM_NENS4_14SM90_TMA_STOREES20_NS4_17SM90_U32x4_STSM_NENS4_39AutoVectorizingCopyWithAssumedAlignmentILi128EEEEEEvvEEEEvNT_6ParamsE)
	.align		4
        /*000c*/ 	.word	index@(__assertfail)
	.align		4
        /*0010*/ 	.word	0x00000000
	.align		4
        /*0014*/ 	.word	0xfffffffe
	.align		4
        /*0018*/ 	.word	0x00000000
	.align		4
        /*001c*/ 	.word	0xfffffffd
	.align		4
        /*0020*/ 	.word	0x00000000
	.align		4
        /*0024*/ 	.word	0xfffffffc


//--------------------- .nv.constant4             --------------------------
	.section	.nv.constant4,"a",@progbits
	.align	8
	.align		8
.nv.constant4:
        /*0000*/ 	.dword	__assertfail
	.align		8
        /*0008*/ 	.dword	__unnamed_1
	.align		8
        /*0010*/ 	.dword	__unnamed_2
	.align		8
        /*0018*/ 	.dword	_ZN40_INTERNAL_cf8271ec_4_k_cu_8072987a_310494cuda3std3__45__cpo5beginE
	.align		8
        /*0020*/ 	.dword	_ZN40_INTERNAL_cf8271ec_4_k_cu_8072987a_310494cuda3std3__45__cpo3endE
	.align		8
        /*0028*/ 	.dword	_ZN40_INTERNAL_cf8271ec_4_k_cu_8072987a_310494cuda3std3__45__cpo6cbeginE
	.align		8
        /*0030*/ 	.dword	_ZN40_INTERNAL_cf8271ec_4_k_cu_8072987a_310494cuda3std3__45__cpo4cendE
	.align		8
        /*0038*/ 	.dword	_ZN40_INTERNAL_cf8271ec_4_k_cu_8072987a_310494cuda3std3__442_GLOBAL__N__cf8271ec_4_k_cu_8072987a_310496ignoreE
	.align		8
        /*0040*/ 	.dword	_ZN40_INTERNAL_cf8271ec_4_k_cu_8072987a_310494cuda3std3__419piecewise_constructE
	.align		8
        /*0048*/ 	.dword	_ZN40_INTERNAL_cf8271ec_4_k_cu_8072987a_310494cuda3std3__48in_placeE
	.align		8
        /*0050*/ 	.dword	_ZN40_INTERNAL_cf8271ec_4_k_cu_8072987a_310494cuda3std6ranges3__45__cpo4swapE
	.align		8
        /*0058*/ 	.dword	_ZN40_INTERNAL_cf8271ec_4_k_cu_8072987a_310494cuda3std6ranges3__45__cpo9iter_moveE
	.align		8
        /*0060*/ 	.dword	_ZN40_INTERNAL_cf8271ec_4_k_cu_8072987a_310494cute7productE
	.align		8
        /*0068*/ 	.dword	_ZN40_INTERNAL_cf8271ec_4_k_cu_8072987a_310494cute1_E
	.align		8
        /*0070*/ 	.dword	$str$25
	.align		8
        /*0078*/ 	.dword	$str$26
	.align		8
        /*0080*/ 	.dword	$str$27
	.align		8
        /*0088*/ 	.dword	$str$28


//--------------------- .text._ZN7cutlass13device_kernelINS_4gemm6kernel13GemmUniversalIN4cute5tupleIJiiiiEEENS1_10collective13CollectiveMmaINS1_35MainloopSm100TmaUmmaWarpSpecializedILi3ELi2ELi4ENS5_IJNS4_1CILi1EEESB_SB_EEEEENS5_IJNSA_ILi64EEESE_NSA_ILi128EEEEEEfNS5_IJSB_llEEEfSH_NS4_8TiledMMAINS4_8MMA_AtomIJNS4_17SM100_MMA_TF32_SSINS_10tfloat32_tESL_fLi64ELi64ELNS4_4UMMA5MajorE1ELSN_1ELNSM_7ScaleInE0ELSO_0EEEEEENS4_6LayoutISC_NS5_IJNSA_ILi0EEESS_SS_EEEEENS5_IJNS4_10UnderscoreESV_SV_EEEEENS4_13SM90_TMA_LOADENS4_14ComposedLayoutINS4_7SwizzleILi2ELi5ELi2EEENS4_18smem_ptr_flag_bitsILi32EEENSR_INS5_IJNSA_ILi32EEENSA_ILi4EEEEEENS5_IJSB_S14_EEEEEEEvNS4_8identityESY_S19_vS1A_EENS_8epilogue10collective18CollectiveEpilogueINS1C_23Sm100TmaWarpSpecializedILi3ELi2ELi16ELb1ELb0EEEJSG_NS5_IJNSR_ISE_SB_EENSR_IS14_SB_EEEEEfNS5_IJlSB_lEEEfS1K_NS1C_6fusion15FusionCallbacksIS1G_NS1L_17LinearCombinationIffffLNS_15FloatRoundStyleE2EEESG_S1J_JEEENS4_5SM1004TMEM4LOAD26SM100_TMEM_LOAD_16dp128b8xESY_NSZ_INS10_ILi3ELi4ELi3EEES13_NSR_INS5_IJNSA_ILi8EEES14_EEENS5_IJS14_SB_EEEEEEENS4_17SM75_U32x4_LDSM_NENS4_14SM90_TMA_STOREES20_NS4_17SM90_U32x4_STSM_NENS4_39AutoVectorizingCopyWithAssumedAlignmentILi128EEEEEEvvEEEEvNT_6ParamsE --------------------------
	.section	.text._ZN7cutlass13device_kernelINS_4gemm6kernel13GemmUniversalIN4cute5tupleIJiiiiEEENS1_10collective13CollectiveMmaINS1_35MainloopSm100TmaUmmaWarpSpecializedILi3ELi2ELi4ENS5_IJNS4_1CILi1EEESB_SB_EEEEENS5_IJNSA_ILi64EEESE_NSA_ILi128EEEEEEfNS5_IJSB_llEEEfSH_NS4_8TiledMMAINS4_8MMA_AtomIJNS4_17SM100_MMA_TF32_SSINS_10tfloat32_tESL_fLi64ELi64ELNS4_4UMMA5MajorE1ELSN_1ELNSM_7ScaleInE0ELSO_0EEEEEENS4_6LayoutISC_NS5_IJNSA_ILi0EEESS_SS_EEEEENS5_IJNS4_10UnderscoreESV_SV_EEEEENS4_13SM90_TMA_LOADENS4_14ComposedLayoutINS4_7SwizzleILi2ELi5ELi2EEENS4_18smem_ptr_flag_bitsILi32EEENSR_INS5_IJNSA_ILi32EEENSA_ILi4EEEEEENS5_IJSB_S14_EEEEEEEvNS4_8identityESY_S19_vS1A_EENS_8epilogue10collective18CollectiveEpilogueINS1C_23Sm100TmaWarpSpecializedILi3ELi2ELi16ELb1ELb0EEEJSG_NS5_IJNSR_ISE_SB_EENSR_IS14_SB_EEEEEfNS5_IJlSB_lEEEfS1K_NS1C_6fusion15FusionCallbacksIS1G_NS1L_17LinearCombinationIffffLNS_15FloatRoundStyleE2EEESG_S1J_JEEENS4_5SM1004TMEM4LOAD26SM100_TMEM_LOAD_16dp128b8xESY_NSZ_INS10_ILi3ELi4ELi3EEES13_NSR_INS5_IJNSA_ILi8EEES14_EEENS5_IJS14_SB_EEEEEEENS4_17SM75_U32x4_LDSM_NENS4_14SM90_TMA_STOREES20_NS4_17SM90_U32x4_STSM_NENS4_39AutoVectorizingCopyWithAssumedAlignmentILi128EEEEEEvvEEEEvNT_6ParamsE,"ax",@progbits
	.align	128
.text._ZN7cutlass13device_kernelINS_4gemm6kernel13GemmUniversalIN4cute5tupleIJiiiiEEENS1_10collective13CollectiveMmaINS1_35MainloopSm100TmaUmmaWarpSpecializedILi3ELi2ELi4ENS5_IJNS4_1CILi1EEESB_SB_EEEEENS5_IJNSA_ILi64EEESE_NSA_ILi128EEEEEEfNS5_IJSB_llEEEfSH_NS4_8TiledMMAINS4_8MMA_AtomIJNS4_17SM100_MMA_TF32_SSINS_10tfloat32_tESL_fLi64ELi64ELNS4_4UMMA5MajorE1ELSN_1ELNSM_7ScaleInE0ELSO_0EEEEEENS4_6LayoutISC_NS5_IJNSA_ILi0EEESS_SS_EEEEENS5_IJNS4_10UnderscoreESV_SV_EEEEENS4_13SM90_TMA_LOADENS4_14ComposedLayoutINS4_7SwizzleILi2ELi5ELi2EEENS4_18smem_ptr_flag_bitsILi32EEENSR_INS5_IJNSA_ILi32EEENSA_ILi4EEEEEENS5_IJSB_S14_EEEEEEEvNS4_8identityESY_S19_vS1A_EENS_8epilogue10collective18CollectiveEpilogueINS1C_23Sm100TmaWarpSpecializedILi3ELi2ELi16ELb1ELb0EEEJSG_NS5_IJNSR_ISE_SB_EENSR_IS14_SB_EEEEEfNS5_IJlSB_lEEEfS1K_NS1C_6fusion15FusionCallbacksIS1G_NS1L_17LinearCombinationIffffLNS_15FloatRoundStyleE2EEESG_S1J_JEEENS4_5SM1004TMEM4LOAD26SM100_TMEM_LOAD_16dp128b8xESY_NSZ_INS10_ILi3ELi4ELi3EEES13_NSR_INS5_IJNSA_ILi8EEES14_EEENS5_IJS14_SB_EEEEEEENS4_17SM75_U32x4_LDSM_NENS4_14SM90_TMA_STOREES20_NS4_17SM90_U32x4_STSM_NENS4_39AutoVectorizingCopyWithAssumedAlignmentILi128EEEEEEvvEEEEvNT_6ParamsE:
        .type           _ZN7cutlass13device_kernelINS_4gemm6kernel13GemmUniversalIN4cute5tupleIJiiiiEEENS1_10collective13CollectiveMmaINS1_35MainloopSm100TmaUmmaWarpSpecializedILi3ELi2ELi4ENS5_IJNS4_1CILi1EEESB_SB_EEEEENS5_IJNSA_ILi64EEESE_NSA_ILi128EEEEEEfNS5_IJSB_llEEEfSH_NS4_8TiledMMAINS4_8MMA_AtomIJNS4_17SM100_MMA_TF32_SSINS_10tfloat32_tESL_fLi64ELi64ELNS4_4UMMA5MajorE1ELSN_1ELNSM_7ScaleInE0ELSO_0EEEEEENS4_6LayoutISC_NS5_IJNSA_ILi0EEESS_SS_EEEEENS5_IJNS4_10UnderscoreESV_SV_EEEEENS4_13SM90_TMA_LOADENS4_14ComposedLayoutINS4_7SwizzleILi2ELi5ELi2EEENS4_18smem_ptr_flag_bitsILi32EEENSR_INS5_IJNSA_ILi32EEENSA_ILi4EEEEEENS5_IJSB_S14_EEEEEEEvNS4_8identityESY_S19_vS1A_EENS_8epilogue10collective18CollectiveEpilogueINS1C_23Sm100TmaWarpSpecializedILi3ELi2ELi16ELb1ELb0EEEJSG_NS5_IJNSR_ISE_SB_EENSR_IS14_SB_EEEEEfNS5_IJlSB_lEEEfS1K_NS1C_6fusion15FusionCallbacksIS1G_NS1L_17LinearCombinationIffffLNS_15FloatRoundStyleE2EEESG_S1J_JEEENS4_5SM1004TMEM4LOAD26SM100_TMEM_LOAD_16dp128b8xESY_NSZ_INS10_ILi3ELi4ELi3EEES13_NSR_INS5_IJNSA_ILi8EEES14_EEENS5_IJS14_SB_EEEEEEENS4_17SM75_U32x4_LDSM_NENS4_14SM90_TMA_STOREES20_NS4_17SM90_U32x4_STSM_NENS4_39AutoVectorizingCopyWithAssumedAlignmentILi128EEEEEEvvEEEEvNT_6ParamsE,@function
        .size           _ZN7cutlass13device_kernelINS_4gemm6kernel13GemmUniversalIN4cute5tupleIJiiiiEEENS1_10collective13CollectiveMmaINS1_35MainloopSm100TmaUmmaWarpSpecializedILi3ELi2ELi4ENS5_IJNS4_1CILi1EEESB_SB_EEEEENS5_IJNSA_ILi64EEESE_NSA_ILi128EEEEEEfNS5_IJSB_llEEEfSH_NS4_8TiledMMAINS4_8MMA_AtomIJNS4_17SM100_MMA_TF32_SSINS_10tfloat32_tESL_fLi64ELi64ELNS4_4UMMA5MajorE1ELSN_1ELNSM_7ScaleInE0ELSO_0EEEEEENS4_6LayoutISC_NS5_IJNSA_ILi0EEESS_SS_EEEEENS5_IJNS4_10UnderscoreESV_SV_EEEEENS4_13SM90_TMA_LOADENS4_14ComposedLayoutINS4_7SwizzleILi2ELi5ELi2EEENS4_18smem_ptr_flag_bitsILi32EEENSR_INS5_IJNSA_ILi32EEENSA_ILi4EEEEEENS5_IJSB_S14_EEEEEEEvNS4_8identityESY_S19_vS1A_EENS_8epilogue10collective18CollectiveEpilogueINS1C_23Sm100TmaWarpSpecializedILi3ELi2ELi16ELb1ELb0EEEJSG_NS5_IJNSR_ISE_SB_EENSR_IS14_SB_EEEEEfNS5_IJlSB_lEEEfS1K_NS1C_6fusion15FusionCallbacksIS1G_NS1L_17LinearCombinationIffffLNS_15FloatRoundStyleE2EEESG_S1J_JEEENS4_5SM1004TMEM4LOAD26SM100_TMEM_LOAD_16dp128b8xESY_NSZ_INS10_ILi3ELi4ELi3EEES13_NSR_INS5_IJNSA_ILi8EEES14_EEENS5_IJS14_SB_EEEEEEENS4_17SM75_U32x4_LDSM_NENS4_14SM90_TMA_STOREES20_NS4_17SM90_U32x4_STSM_NENS4_39AutoVectorizingCopyWithAssumedAlignmentILi128EEEEEEvvEEEEvNT_6ParamsE,(.L_x_151 - _ZN7cutlass13device_kernelINS_4gemm6kernel13GemmUniversalIN4cute5tupleIJiiiiEEENS1_10collective13CollectiveMmaINS1_35MainloopSm100TmaUmmaWarpSpecializedILi3ELi2ELi4ENS5_IJNS4_1CILi1EEESB_SB_EEEEENS5_IJNSA_ILi64EEESE_NSA_ILi128EEEEEEfNS5_IJSB_llEEEfSH_NS4_8TiledMMAINS4_8MMA_AtomIJNS4_17SM100_MMA_TF32_SSINS_10tfloat32_tESL_fLi64ELi64ELNS4_4UMMA5MajorE1ELSN_1ELNSM_7ScaleInE0ELSO_0EEEEEENS4_6LayoutISC_NS5_IJNSA_ILi0EEESS_SS_EEEEENS5_IJNS4_10UnderscoreESV_SV_EEEEENS4_13SM90_TMA_LOADENS4_14ComposedLayoutINS4_7SwizzleILi2ELi5ELi2EEENS4_18smem_ptr_flag_bitsILi32EEENSR_INS5_IJNSA_ILi32EEENSA_ILi4EEEEEENS5_IJSB_S14_EEEEEEEvNS4_8identityESY_S19_vS1A_EENS_8epilogue10collective18CollectiveEpilogueINS1C_23Sm100TmaWarpSpecializedILi3ELi2ELi16ELb1ELb0EEEJSG_NS5_IJNSR_ISE_SB_EENSR_IS14_SB_EEEEEfNS5_IJlSB_lEEEfS1K_NS1C_6fusion15FusionCallbacksIS1G_NS1L_17LinearCombinationIffffLNS_15FloatRoundStyleE2EEESG_S1J_JEEENS4_5SM1004TMEM4LOAD26SM100_TMEM_LOAD_16dp128b8xESY_NSZ_INS10_ILi3ELi4ELi3EEES13_NSR_INS5_IJNSA_ILi8EEES14_EEENS5_IJS14_SB_EEEEEEENS4_17SM75_U32x4_LDSM_NENS4_14SM90_TMA_STOREES20_NS4_17SM90_U32x4_STSM_NENS4_39AutoVectorizingCopyWithAssumedAlignmentILi128EEEEEEvvEEEEvNT_6ParamsE)
        .other          _ZN7cutlass13device_kernelINS_4gemm6kernel13GemmUniversalIN4cute5tupleIJiiiiEEENS1_10collective13CollectiveMmaINS1_35MainloopSm100TmaUmmaWarpSpecializedILi3ELi2ELi4ENS5_IJNS4_1CILi1EEESB_SB_EEEEENS5_IJNSA_ILi64EEESE_NSA_ILi128EEEEEEfNS5_IJSB_llEEEfSH_NS4_8TiledMMAINS4_8MMA_AtomIJNS4_17SM100_MMA_TF32_SSINS_10tfloat32_tESL_fLi64ELi64ELNS4_4UMMA5MajorE1ELSN_1ELNSM_7ScaleInE0ELSO_0EEEEEENS4_6LayoutISC_NS5_IJNSA_ILi0EEESS_SS_EEEEENS5_IJNS4_10UnderscoreESV_SV_EEEEENS4_13SM90_TMA_LOADENS4_14ComposedLayoutINS4_7SwizzleILi2ELi5ELi2EEENS4_18smem_ptr_flag_bitsILi32EEENSR_INS5_IJNSA_ILi32EEENSA_ILi4EEEEEENS5_IJSB_S14_EEEEEEEvNS4_8identityESY_S19_vS1A_EENS_8epilogue10collective18CollectiveEpilogueINS1C_23Sm100TmaWarpSpecializedILi3ELi2ELi16ELb1ELb0EEEJSG_NS5_IJNSR_ISE_SB_EENSR_IS14_SB_EEEEEfNS5_IJlSB_lEEEfS1K_NS1C_6fusion15FusionCallbacksIS1G_NS1L_17LinearCombinationIffffLNS_15FloatRoundStyleE2EEESG_S1J_JEEENS4_5SM1004TMEM4LOAD26SM100_TMEM_LOAD_16dp128b8xESY_NSZ_INS10_ILi3ELi4ELi3EEES13_NSR_INS5_IJNSA_ILi8EEES14_EEENS5_IJS14_SB_EEEEEEENS4_17SM75_U32x4_LDSM_NENS4_14SM90_TMA_STOREES20_NS4_17SM90_U32x4_STSM_NENS4_39AutoVectorizingCopyWithAssumedAlignmentILi128EEEEEEvvEEEEvNT_6ParamsE,@"STO_CUDA_ENTRY STV_DEFAULT"
_ZN7cutlass13device_kernelINS_4gemm6kernel13GemmUniversalIN4cute5tupleIJiiiiEEENS1_10collective13CollectiveMmaINS1_35MainloopSm100TmaUmmaWarpSpecializedILi3ELi2ELi4ENS5_IJNS4_1CILi1EEESB_SB_EEEEENS5_IJNSA_ILi64EEESE_NSA_ILi128EEEEEEfNS5_IJSB_llEEEfSH_NS4_8TiledMMAINS4_8MMA_AtomIJNS4_17SM100_MMA_TF32_SSINS_10tfloat32_tESL_fLi64ELi64ELNS4_4UMMA5MajorE1ELSN_1ELNSM_7ScaleInE0ELSO_0EEEEEENS4_6LayoutISC_NS5_IJNSA_ILi0EEESS_SS_EEEEENS5_IJNS4_10UnderscoreESV_SV_EEEEENS4_13SM90_TMA_LOADENS4_14ComposedLayoutINS4_7SwizzleILi2ELi5ELi2EEENS4_18smem_ptr_flag_bitsILi32EEENSR_INS5_IJNSA_ILi32EEENSA_ILi4EEEEEENS5_IJSB_S14_EEEEEEEvNS4_8identityESY_S19_vS1A_EENS_8epilogue10collective18CollectiveEpilogueINS1C_23Sm100TmaWarpSpecializedILi3ELi2ELi16ELb1ELb0EEEJSG_NS5_IJNSR_ISE_SB_EENSR_IS14_SB_EEEEEfNS5_IJlSB_lEEEfS1K_NS1C_6fusion15FusionCallbacksIS1G_NS1L_17LinearCombinationIffffLNS_15FloatRoundStyleE2EEESG_S1J_JEEENS4_5SM1004TMEM4LOAD26SM100_TMEM_LOAD_16dp128b8xESY_NSZ_INS10_ILi3ELi4ELi3EEES13_NSR_INS5_IJNSA_ILi8EEES14_EEENS5_IJS14_SB_EEEEEEENS4_17SM75_U32x4_LDSM_NENS4_14SM90_TMA_STOREES20_NS4_17SM90_U32x4_STSM_NENS4_39AutoVectorizingCopyWithAssumedAlignmentILi128EEEEEEvvEEEEvNT_6ParamsE:
[----:B------:R-:W1:Y:S01]  /*0000*/  LDC R1, c[0x0][0x37c] ;  /* 0x0000df00ff017b82 */ /* 0x000e620000000800 */
[----:B------:R-:W2:Y:S01]  /*0010*/  S2R R75, SR_TID.X ;  /* 0x00000000004b7919 */ /* 0x000ea20000002100 */
[----:B------:R-:W3:Y:S01]  /*0020*/  LDCU.64 UR8, c[0x0][0x890] ;  /* 0x00011200ff0877ac */ /* 0x000ee20008000a00 */
[----:B------:R-:W-:Y:S02]  /*0030*/  PRMT R64, RZ, 0x7610, R64 ;  /* 0x00007610ff407816 */ /* 0x000fe40000000040 */
[----:B------:R-:W-:Y:S01]  /*0040*/  ELECT P5, URZ, PT ;  /* 0x0000000000ff782f */ /* 0x000fe200038a0000 */
[----:B------:R-:W4:Y:S01]  /*0050*/  LDCU.64 UR58, c[0x0][0x358] ;  /* 0x00006b00ff3a77ac */ /* 0x000f220008000a00 */
[----:B---3--:R-:W-:-:S04]  /*0060*/  UISETP.NE.U32.AND UP0, UPT, UR8, URZ, UPT ;  /* 0x000000ff0800728c */ /* 0x008fc8000bf05070 */
[----:B------:R-:W-:Y:S01]  /*0070*/  UISETP.NE.AND.EX UP0, UPT, UR9, URZ, UPT, UP0 ;  /* 0x000000ff0900728c */ /* 0x000fe2000bf05300 */
[----:B--2---:R-:W-:-:S05]  /*0080*/  SHF.R.U32.HI R69, RZ, 0x5, R75 ;  /* 0x00000005ff457819 */ /* 0x004fca000001164b */
[----:B------:R-:W2:Y:S02]  /*0090*/  SHFL.IDX PT, R0, R69, RZ, 0x1f ;  /* 0x00001fff45007589 */ /* 0x000ea400000e0000 */
[----:B--2---:R-:W-:Y:S01]  /*00a0*/  R2UR UR10, R0 ;  /* 0x00000000000a72ca */ /* 0x004fe200000e0000 */
[----:B-1--4-:R-:W-:-:S14]  /*00b0*/  BRA.U UP0, `(.L_x_0) ;  /* 0x00000001002c7547 */ /* 0x012fdc000b800000 */
[----:B------:R-:W1:Y:S02]  /*00c0*/  LDCU.64 UR4, c[0x0][0x888] ;  /* 0x00011100ff0477ac */ /* 0x000e640008000a00 */
[----:B-1----:R-:W-:-:S04]  /*00d0*/  UISETP.NE.U32.AND UP0, UPT, UR4, URZ, UPT ;  /* 0x000000ff0400728c */ /* 0x002fc8000bf05070 */
[----:B------:R-:W-:-:S09]  /*00e0*/  UISETP.NE.AND.EX UP0, UPT, UR5, URZ, UPT, UP0 ;  /* 0x000000ff0500728c */ /* 0x000fd2000bf05300 */
[----:B------:R-:W-:Y:S05]  /*00f0*/  BRA.U !UP0, `(.L_x_1) ;  /* 0x0000000108107547 */ /* 0x000fea000b800000 */
[----:B------:R-:W1:Y:S02]  /*0100*/  LDC.64 R2, c[0x0][0x888] ;  /* 0x00022200ff027b82 */ /* 0x000e640000000a00 */
[----:B-1----:R1:W5:Y:S01]  /*0110*/  LDG.E R35, desc[UR58][R2.64] ;  /* 0x0000003a02237981 */ /* 0x002362000c1e1900 */
[----:B------:R-:W-:Y:S01]  /*0120*/  HFMA2 R64, -RZ, RZ, 0, 5.9604644775390625e-08 ;  /* 0x00000001ff407431 */ /* 0x000fe200000001ff */
[----:B------:R-:W-:Y:S05]  /*0130*/  BRA `(.L_x_0) ;  /* 0x00000000000c7947 */ /* 0x000fea0003800000 */
.L_x_1:
[----:B------:R-:W1:Y:S01]  /*0140*/  LDCU UR4, c[0x0][0x880] ;  /* 0x00011000ff0477ac */ /* 0x000e620008000800 */
[----:B------:R-:W-:Y:S01]  /*0150*/  HFMA2 R64, -RZ, RZ, 0, 5.9604644775390625e-08 ;  /* 0x00000001ff407431 */ /* 0x000fe200000001ff */
[----:B-1----:R-:W-:-:S07]  /*0160*/  MOV R35, UR4 ;  /* 0x0000000400237c02 */ /* 0x002fce0008000f00 */
.L_x_0:
[----:B------:R-:W2:Y:S02]  /*0170*/  LDCU.64 UR4, c[0x0][0x8b0] ;  /* 0x00011600ff0477ac */ /* 0x000ea40008000a00 */
[----:B--2---:R-:W-:-:S04]  /*0180*/  UISETP.NE.U32.AND UP0, UPT, UR4, URZ, UPT ;  /* 0x000000ff0400728c */ /* 0x004fc8000bf05070 */
[----:B------:R-:W-:-:S09]  /*0190*/  UISETP.NE.AND.EX UP0, UPT, UR5, URZ, UPT, UP0 ;  /* 0x000000ff0500728c */ /* 0x000fd2000bf05300 */
[----:B------:R-:W-:Y:S05]  /*01a0*/  BRA.U UP0, `(.L_x_2) ;  /* 0x0000000100247547 */ /* 0x000fea000b800000 */
[----:B------:R-:W2:Y:S02]  /*01b0*/  LDCU.64 UR4, c[0x0][0x8a8] ;  /* 0x00011500ff0477ac */ /* 0x000ea40008000a00 */
[----:B--2---:R-:W-:-:S04]  /*01c0*/  UISETP.NE.U32.AND UP0, UPT, UR4, URZ, UPT ;  /* 0x000000ff0400728c */ /* 0x004fc8000bf05070 */
[----:B------:R-:W-:-:S09]  /*01d0*/  UISETP.NE.AND.EX UP0, UPT, UR5, URZ, UPT, UP0 ;  /* 0x000000ff0500728c */ /* 0x000fd2000bf05300 */
[----:B------:R-:W-:Y:S05]  /*01e0*/  BRA.U !UP0, `(.L_x_3) ;  /* 0x00000001080c7547 */ /* 0x000fea000b800000 */
[----:B-1----:R-:W1:Y:S02]  /*01f0*/  LDC.64 R2, c[0x0][0x8a8] ;  /* 0x00022a00ff027b82 */ /* 0x002e640000000a00 */
[----:B-1----:R2:W5:Y:S01]  /*0200*/  LDG.E R33, desc[UR58][R2.64] ;  /* 0x0000003a02217981 */ /* 0x002562000c1e1900 */
[----:B------:R-:W-:Y:S05]  /*0210*/  BRA `(.L_x_2) ;  /* 0x0000000000087947 */ /* 0x000fea0003800000 */
.L_x_3:
[----:B------:R-:W2:Y:S02]  /*0220*/  LDCU UR4, c[0x0][0x8a0] ;  /* 0x00011400ff0477ac */ /* 0x000ea40008000800 */
[----:B--2---:R-:W-:Y:S02]  /*0230*/  MOV R33, UR4 ;  /* 0x0000000400217c02 */ /* 0x004fe40008000f00 */
.L_x_2:
[----:B------:R-:W-:Y:S01]  /*0240*/  IMAD.U32 R0, RZ, RZ, UR10 ;  /* 0x0000000aff007e24 */ /* 0x000fe2000f8e00ff */
[----:B------:R-:W-:Y:S04]  /*0250*/  BSSY.RECONVERGENT B0, `(.L_x_4) ;  /* 0x000000c000007945 */ /* 0x000fe80003800200 */
[C---:B------:R-:W-:Y:S02]  /*0260*/  ISETP.NE.OR P1, PT, R0.reuse, 0x1, !P5 ;  /* 0x000000010000780c */ /* 0x040fe40006f25670 */
[----:B------:R-:W-:-:S11]  /*0270*/  ISETP.NE.OR P0, PT, R0, 0x3, !P5 ;  /* 0x000000030000780c */ /* 0x000fd60006f05670 */
[----:B------:R-:W-:Y:S05]  /*0280*/  @P1 BRA `(.L_x_5) ;  /* 0x0000000000201947 */ /* 0x000fea0003800000 */
[----:B------:R-:W3:Y:S02]  /*0290*/  LDCU.64 UR4, c[0x0][0x348] ;  /* 0x00006900ff0477ac */ /* 0x000ee40008000a00 */
[----:B---3--:R-:W-:Y:S02]  /*02a0*/  UIADD3 UR6, UP1, UPT, UR4, 0x80, URZ ;  /* 0x0000008004067890 */ /* 0x008fe4000ff3e0ff */
[----:B------:R-:W-:Y:S02]  /*02b0*/  UIADD3 UR4, UP0, UPT, UR4, 0x180, URZ ;  /* 0x0000018004047890 */ /* 0x000fe4000ff1e0ff */
[----:B------:R-:W-:Y:S02]  /*02c0*/  UIADD3.X UR7, UPT, UPT, URZ, UR5, URZ, UP1, !UPT ;  /* 0x00000005ff077290 */ /* 0x000fe40008ffe4ff */
[----:B------:R-:W-:-:S07]  /*02d0*/  UIADD3.X UR5, UPT, UPT, URZ, UR5, URZ, UP0, !UPT ;  /* 0x00000005ff057290 */ /* 0x000fce00087fe4ff */
[----:B------:R3:W-:Y:S02]  /*02e0*/  UTMACCTL.PF [UR6] ;  /* 0x00000000060079b9 */ /* 0x0007e40008040000 */
[----:B------:R3:W-:Y:S02]  /*02f0*/  UTMACCTL.PF [UR4] ;  /* 0x00000000040079b9 */ /* 0x0007e40008040000 */
[----:B---3--:R-:W-:Y:S01]  /*0300*/  NOP ;  /* 0x0000000000007918 */ /* 0x008fe20000000000 */
.L_x_5:
[----:B------:R-:W-:Y:S05]  /*0310*/  BSYNC.RECONVERGENT B0 ;  /* 0x0000000000007941 */ /* 0x000fea0003800200 */
.L_x_4:
[----:B------:R-:W-:Y:S04]  /*0320*/  BSSY.RECONVERGENT B0, `(.L_x_6) ;  /* 0x000000a000007945 */ /* 0x000fe80003800200 */
        /* <DEDUP_REMOVED lines=9> */
.L_x_7:
[----:B------:R-:W-:Y:S05]  /*03c0*/  BSYNC.RECONVERGENT B0 ;  /* 0x0000000000007941 */ /* 0x000fea0003800200 */
.L_x_6:
[----:B------:R-:W3:Y:S01]  /*03d0*/  LDCU.64 UR4, c[0x0][0x888] ;  /* 0x00011100ff0477ac */ /* 0x000ee20008000a00 */
[----:B------:R-:W-:Y:S02]  /*03e0*/  UISETP.EQ.U32.AND UP1, UPT, UR8, URZ, UPT ;  /* 0x000000ff0800728c */ /* 0x000fe4000bf22070 */
[----:B------:R-:W-:Y:S02]  /*03f0*/  UPLOP3.LUT UP2, UPT, UPT, UPT, UPT, 0x80, 0x8 ;  /* 0x000000000008789c */ /* 0x000fe40003f4f070 */
[----:B---3--:R-:W-:-:S04]  /*0400*/  UISETP.NE.U32.AND UP0, UPT, UR4, URZ, UPT ;  /* 0x000000ff0400728c */ /* 0x008fc8000bf05070 */
[----:B------:R-:W-:-:S04]  /*0410*/  UISETP.NE.AND.EX UP0, UPT, UR5, URZ, UPT, UP0 ;  /* 0x000000ff0500728c */ /* 0x000fc8000bf05300 */
[----:B------:R-:W-:-:S04]  /*0420*/  UISETP.EQ.OR.EX UP3, UPT, UR9, URZ, !UP0, UP1 ;  /* 0x000000ff0900728c */ /* 0x000fc8000c762710 */
[----:B------:R-:W-:-:S05]  /*0430*/  UP2UR UR49, UPR, URZ, 0x8 ;  /* 0x00000008ff317883 */ /* 0x000fca0008000000 */
[----:B------:R-:W-:Y:S07]  /*0440*/  BRA.U !UP3, `(.L_x_8) ;  /* 0x000000010b207547 */ /* 0x000fee000b800000 */
[----:B------:R-:W-:Y:S01]  /*0450*/  UISETP.NE.U32.AND UP2, UPT, UR8, URZ, UPT ;  /* 0x000000ff0800728c */ /* 0x000fe2000bf45070 */
[----:B-----5:R-:W-:Y:S01]  /*0460*/  FSETP.NEU.AND P0, PT, R35, RZ, PT ;  /* 0x000000ff2300720b */ /* 0x020fe20003f0d000 */
[----:B------:R-:W-:Y:S02]  /*0470*/  USEL UR4, URZ, 0xffffffff, UP0 ;  /* 0xffffffffff047887 */ /* 0x000fe40008000000 */
[----:B------:R-:W-:-:S10]  /*0480*/  UISETP.NE.AND.EX UP2, UPT, UR9, URZ, UPT, UP2 ;  /* 0x000000ff0900728c */ /* 0x000fd4000bf45320 */
[----:B------:R-:W-:Y:S01]  /*0490*/  VOTEU.ANY UP1, P0 ;  /* 0x0000000000ff7886 */ /* 0x000fe20000020100 */
[----:B------:R-:W-:-:S04]  /*04a0*/  @!UP2 USEL UR4, URZ, 0xffffffff, UP1 ;  /* 0xffffffffff04a887 */ /* 0x000fc80008800000 */
[----:B------:R-:W-:-:S04]  /*04b0*/  ULOP3.LUT UR4, UR4, 0x1, URZ, 0xc0, !UPT ;  /* 0x0000000104047892 */ /* 0x000fc8000f8ec0ff */
[----:B------:R-:W-:-:S11]  /*04c0*/  UISETP.NE.U32.AND UP2, UPT, UR4, 0x1, UPT ;  /* 0x000000010400788c */ /* 0x000fd6000bf45070 */
.L_x_8:
[----:B-12---:R-:W1:Y:S01]  /*04d0*/  SHFL.IDX PT, R2, R69, RZ, 0x1f ;  /* 0x00001fff45027589 */ /* 0x006e6200000e0000 */
[----:B------:R-:W-:-:S04]  /*04e0*/  UISETP.NE.AND UP1, UPT, UR10, 0x2, UPT ;  /* 0x000000020a00788c */ /* 0x000fc8000bf25270 */
[----:B------:R-:W-:Y:S01]  /*04f0*/  USEL UR20, URZ, 0x1, UP1 ;  /* 0x00000001ff147887 */ /* 0x000fe20008800000 */
[----:B-1----:R-:W-:-:S13]  /*0500*/  ISETP.NE.AND P0, PT, R2, RZ, PT ;  /* 0x000000ff0200720c */ /* 0x002fda0003f05270 */
[----:B------:R-:W-:Y:S05]  /*0510*/  @P0 BRA `(.L_x_9) ;  /* 0x0000000000400947 */ /* 0x000fea0003800000 */
[----:B------:R-:W1:Y:S01]  /*0520*/  S2UR UR4, SR_CgaCtaId ;  /* 0x00000000000479c3 */ /* 0x000e620000008800 */
[----:B------:R-:W-:Y:S01]  /*0530*/  UMOV UR5, 0x400 ;  /* 0x0000040000057882 */ /* 0x000fe20000000000 */
[----:B------:R-:W-:Y:S01]  /*0540*/  UMOV UR6, 0x1 ;  /* 0x0000000100067882 */ /* 0x000fe20000000000 */
[----:B------:R-:W-:Y:S01]  /*0550*/  ELECT P0, URZ, PT ;  /* 0x0000000000ff782f */ /* 0x000fe20003800000 */
[----:B------:R-:W-:-:S04]  /*0560*/  UIADD3 UR6, UPT, UPT, -UR6, 0x100000, URZ ;  /* 0x0010000006067890 */ /* 0x000fc8000fffe1ff */
[----:B------:R-:W-:Y:S02]  /*0570*/  USHF.L.U32 UR7, UR6, 0xb, URZ ;  /* 0x0000000b06077899 */ /* 0x000fe400080006ff */
[----:B------:R-:W-:Y:S02]  /*0580*/  USHF.L.U32 UR6, UR6, 0x1, URZ ;  /* 0x0000000106067899 */ /* 0x000fe400080006ff */
[----:B-1----:R-:W-:Y:S01]  /*0590*/  ULEA UR4, UR4, UR5, 0x18 ;  /* 0x0000000504047291 */ /* 0x002fe2000f8ec0ff */
[----:B------:R-:W1:Y:S11]  /*05a0*/  FENCE.VIEW.ASYNC.S ;  /* 0x00000000000073c6 */ /* 0x000e760000000000 */
[----:B-1----:R1:W2:Y:S01]  /*05b0*/  SYNCS.EXCH.64 URZ, [UR4], UR6 ;  /* 0x0000000604ff75b2 */ /* 0x0022a20008000100 */
[----:B------:R1:W3:Y:S01]  /*05c0*/  SYNCS.EXCH.64 URZ, [UR4+0x18], UR6 ;  /* 0x0000180604ff75b2 */ /* 0x0002e20008000100 */
[----:B------:R1:W4:Y:S01]  /*05d0*/  SYNCS.EXCH.64 URZ, [UR4+0x8], UR6 ;  /* 0x0000080604ff75b2 */ /* 0x0003220008000100 */
[----:B------:R1:W1:Y:S01]  /*05e0*/  SYNCS.EXCH.64 URZ, [UR4+0x20], UR6 ;  /* 0x0000200604ff75b2 */ /* 0x0002620008000100 */
[----:B------:R1:W1:Y:S01]  /*05f0*/  SYNCS.EXCH.64 URZ, [UR4+0x10], UR6 ;  /* 0x0000100604ff75b2 */ /* 0x0002620008000100 */
[----:B------:R1:W1:Y:S01]  /*0600*/  SYNCS.EXCH.64 URZ, [UR4+0x28], UR6 ;  /* 0x0000280604ff75b2 */ /* 0x0002620008000100 */
[----:B------:R-:W-:Y:S01]  /*0610*/  NOP ;  /* 0x0000000000007918 */ /* 0x000fe20000000000 */
.L_x_9:
[----:B------:R-:W2:Y:S01]  /*0620*/  SHFL.IDX PT, R2, R69, RZ, 0x1f ;  /* 0x00001fff45027589 */ /* 0x000ea200000e0000 */
[----:B------:R-:W-:Y:S01]  /*0630*/  NOP ;  /* 0x0000000000007918 */ /* 0x000fe20000000000 */
[----:B--2---:R-:W-:-:S13]  /*0640*/  ISETP.NE.AND P0, PT, R2, 0x1, PT ;  /* 0x000000010200780c */ /* 0x004fda0003f05270 */
[----:B------:R-:W-:Y:S05]  /*0650*/  @P0 BRA `(.L_x_10) ;  /* 0x0000000000500947 */ /* 0x000fea0003800000 */
[----:B-1----:R-:W1:Y:S01]  /*0660*/  S2UR UR4, SR_CgaCtaId ;  /* 0x00000000000479c3 */ /* 0x002e620000008800 */
[----:B------:R-:W-:Y:S01]  /*0670*/  UMOV UR5, 0x400 ;  /* 0x0000040000057882 */ /* 0x000fe20000000000 */
[----:B------:R-:W-:Y:S01]  /*0680*/  UMOV UR8, 0x20 ;  /* 0x0000002000087882 */ /* 0x000fe20000000000 */
[----:B------:R-:W-:Y:S01]  /*0690*/  UMOV UR6, 0x80 ;  /* 0x0000008000067882 */ /* 0x000fe20000000000 */
[----:B------:R-:W-:-:S04]  /*06a0*/  UIADD3 UR8, UPT, UPT, -UR8, 0x100000, URZ ;  /* 0x0010000008087890 */ /* 0x000fc8000fffe1ff */
[----:B------:R-:W-:Y:S02]  /*06b0*/  USHF.L.U32 UR9, UR8, 0xb, URZ ;  /* 0x0000000b08097899 */ /* 0x000fe400080006ff */
[----:B------:R-:W-:Y:S02]  /*06c0*/  USHF.L.U32 UR8, UR8, 0x1, URZ ;  /* 0x0000000108087899 */ /* 0x000fe400080006ff */
[----:B------:R-:W-:-:S04]  /*06d0*/  UIADD3 UR6, UPT, UPT, -UR6, 0x100000, URZ ;  /* 0x0010000006067890 */ /* 0x000fc8000fffe1ff */
[----:B------:R-:W-:Y:S02]  /*06e0*/  USHF.L.U32 UR7, UR6, 0xb, URZ ;  /* 0x0000000b06077899 */ /* 0x000fe400080006ff */
[----:B------:R-:W-:Y:S01]  /*06f0*/  USHF.L.U32 UR6, UR6, 0x1, URZ ;  /* 0x0000000106067899 */ /* 0x000fe200080006ff */
[----:B------:R-:W-:Y:S01]  /*0700*/  ELECT P0, URZ, PT ;  /* 0x0000000000ff782f */ /* 0x000fe20003800000 */
[----:B-1----:R-:W-:Y:S01]  /*0710*/  ULEA UR4, UR4, UR5, 0x18 ;  /* 0x0000000504047291 */ /* 0x002fe2000f8ec0ff */
[----:B------:R-:W1:Y:S11]  /*0720*/  FENCE.VIEW.ASYNC.S ;  /* 0x00000000000073c6 */ /* 0x000e760000000000 */
[----:B-1----:R2:W1:Y:S01]  /*0730*/  SYNCS.EXCH.64 URZ, [UR4+0x30], UR8 ;  /* 0x0000300804ff75b2 */ /* 0x0024620008000100 */
[----:B------:R2:W1:Y:S01]  /*0740*/  SYNCS.EXCH.64 URZ, [UR4+0x48], UR6 ;  /* 0x0000480604ff75b2 */ /* 0x0004620008000100 */
[----:B------:R2:W1:Y:S01]  /*0750*/  SYNCS.EXCH.64 URZ, [UR4+0x38], UR8 ;  /* 0x0000380804ff75b2 */ /* 0x0004620008000100 */
[----:B------:R2:W1:Y:S01]  /*0760*/  SYNCS.EXCH.64 URZ, [UR4+0x50], UR6 ;  /* 0x0000500604ff75b2 */ /* 0x0004620008000100 */
[----:B------:R2:W1:Y:S01]  /*0770*/  SYNCS.EXCH.64 URZ, [UR4+0x40], UR8 ;  /* 0x0000400804ff75b2 */ /* 0x0004620008000100 */
[----:B------:R2:W1:Y:S02]  /*0780*/  SYNCS.EXCH.64 URZ, [UR4+0x58], UR6 ;  /* 0x0000580604ff75b2 */ /* 0x0004640008000100 */
[----:B--2---:R-:W-:Y:S01]  /*0790*/  NOP ;  /* 0x0000000000007918 */ /* 0x004fe20000000000 */
.L_x_10:
[----:B------:R-:W2:Y:S01]  /*07a0*/  SHFL.IDX PT, R2, R69, RZ, 0x1f ;  /* 0x00001fff45027589 */ /* 0x000ea200000e0000 */
[----:B------:R-:W-:Y:S01]  /*07b0*/  NOP ;  /* 0x0000000000007918 */ /* 0x000fe20000000000 */
[----:B--2---:R-:W-:-:S13]  /*07c0*/  ISETP.NE.AND P0, PT, R2, 0x3, PT ;  /* 0x000000030200780c */ /* 0x004fda0003f05270 */
[----:B------:R-:W-:Y:S05]  /*07d0*/  @P0 BRA `(.L_x_11) ;  /* 0x0000000000300947 */ /* 0x000fea0003800000 */
[----:B-1----:R-:W1:Y:S01]  /*07e0*/  S2UR UR6, SR_CgaCtaId ;  /* 0x00000000000679c3 */ /* 0x002e620000008800 */
[----:B------:R-:W-:Y:S01]  /*07f0*/  UMOV UR4, 0x400 ;  /* 0x0000040000047882 */ /* 0x000fe20000000000 */
[----:B------:R-:W-:Y:S01]  /*0800*/  UMOV UR5, 0x20 ;  /* 0x0000002000057882 */ /* 0x000fe20000000000 */
[----:B------:R-:W-:Y:S01]  /*0810*/  ELECT P0, URZ, PT ;  /* 0x0000000000ff782f */ /* 0x000fe20003800000 */
[----:B-1----:R-:W-:Y:S02]  /*0820*/  ULEA UR6, UR6, UR4, 0x18 ;  /* 0x0000000406067291 */ /* 0x002fe4000f8ec0ff */
[----:B------:R-:W-:-:S04]  /*0830*/  UIADD3 UR4, UPT, UPT, -UR5, 0x100000, URZ ;  /* 0x0010000005047890 */ /* 0x000fc8000fffe1ff */
[----:B------:R-:W-:Y:S02]  /*0840*/  USHF.L.U32 UR5, UR4, 0xb, URZ ;  /* 0x0000000b04057899 */ /* 0x000fe400080006ff */
[----:B------:R-:W-:Y:S01]  /*0850*/  USHF.L.U32 UR4, UR4, 0x1, URZ ;  /* 0x0000000104047899 */ /* 0x000fe200080006ff */
[----:B------:R-:W1:Y:S11]  /*0860*/  FENCE.VIEW.ASYNC.S ;  /* 0x00000000000073c6 */ /* 0x000e760000000000 */
[----:B-1----:R2:W1:Y:S01]  /*0870*/  SYNCS.EXCH.64 URZ, [UR6+0x60], UR4 ;  /* 0x0000600406ff75b2 */ /* 0x0024620008000100 */
[----:B------:R2:W1:Y:S02]  /*0880*/  SYNCS.EXCH.64 URZ, [UR6+0x68], UR4 ;  /* 0x0000680406ff75b2 */ /* 0x0004640008000100 */
[----:B--2---:R-:W-:Y:S01]  /*0890*/  NOP ;  /* 0x0000000000007918 */ /* 0x004fe20000000000 */
.L_x_11:
[----:B------:R-:W2:Y:S01]  /*08a0*/  SHFL.IDX PT, R2, R69, RZ, 0x1f ;  /* 0x00001fff45027589 */ /* 0x000ea200000e0000 */
[----:B------:R-:W-:Y:S01]  /*08b0*/  NOP ;  /* 0x0000000000007918 */ /* 0x000fe20000000000 */
[----:B--2---:R-:W-:-:S13]  /*08c0*/  ISETP.NE.AND P0, PT, R2, 0x4, PT ;  /* 0x000000040200780c */ /* 0x004fda0003f05270 */
[----:B------:R-:W-:Y:S05]  /*08d0*/  @P0 BRA `(.L_x_12) ;  /* 0x00000000004c0947 */ /* 0x000fea0003800000 */
[----:B-1----:R-:W1:Y:S01]  /*08e0*/  S2UR UR6, SR_CgaCtaId ;  /* 0x00000000000679c3 */ /* 0x002e620000008800 */
[----:B------:R-:W-:Y:S01]  /*08f0*/  UMOV UR4, 0x100 ;  /* 0x0000010000047882 */ /* 0x000fe20000000000 */
[----:B------:R-:W-:Y:S01]  /*0900*/  UMOV UR5, 0x400 ;  /* 0x0000040000057882 */ /* 0x000fe20000000000 */
[----:B------:R-:W-:Y:S01]  /*0910*/  USEL UR4, UR4, 0xe0, UP2 ;  /* 0x000000e004047887 */ /* 0x000fe20009000000 */
[----:B------:R-:W-:Y:S01]  /*0920*/  UMOV UR8, 0x1 ;  /* 0x0000000100087882 */ /* 0x000fe20000000000 */
[----:B------:R-:W-:Y:S01]  /*0930*/  ELECT P0, URZ, PT ;  /* 0x0000000000ff782f */ /* 0x000fe20003800000 */
[----:B------:R-:W-:-:S04]  /*0940*/  UIADD3 UR8, UPT, UPT, -UR8, 0x100000, URZ ;  /* 0x0010000008087890 */ /* 0x000fc8000fffe1ff */
[----:B------:R-:W-:Y:S02]  /*0950*/  USHF.L.U32 UR9, UR8, 0xb, URZ ;  /* 0x0000000b08097899 */ /* 0x000fe400080006ff */
[----:B------:R-:W-:Y:S02]  /*0960*/  USHF.L.U32 UR8, UR8, 0x1, URZ ;  /* 0x0000000108087899 */ /* 0x000fe400080006ff */
[----:B-1----:R-:W-:Y:S02]  /*0970*/  ULEA UR6, UR6, UR5, 0x18 ;  /* 0x0000000506067291 */ /* 0x002fe4000f8ec0ff */
[----:B------:R-:W-:-:S04]  /*0980*/  UIADD3 UR4, UPT, UPT, -UR4, 0x100000, URZ ;  /* 0x0010000004047890 */ /* 0x000fc8000fffe1ff */
[----:B------:R-:W-:Y:S02]  /*0990*/  USHF.L.U32 UR5, UR4, 0xb, URZ ;  /* 0x0000000b04057899 */ /* 0x000fe400080006ff */
[----:B------:R-:W-:Y:S01]  /*09a0*/  USHF.L.U32 UR4, UR4, 0x1, URZ ;  /* 0x0000000104047899 */ /* 0x000fe200080006ff */
[----:B------:R-:W1:Y:S03]  /*09b0*/  FENCE.VIEW.ASYNC.S ;  /* 0x00000000000073c6 */ /* 0x000e660000000000 */
[----:B-1----:R2:W1:Y:S08]  /*09c0*/  SYNCS.EXCH.64 URZ, [UR6+0x70], UR8 ;  /* 0x0000700806ff75b2 */ /* 0x0024700008000100 */
[----:B------:R2:W1:Y:S01]  /*09d0*/  SYNCS.EXCH.64 URZ, [UR6+0x80], UR4 ;  /* 0x0000800406ff75b2 */ /* 0x0004620008000100 */
[----:B------:R2:W1:Y:S01]  /*09e0*/  SYNCS.EXCH.64 URZ, [UR6+0x78], UR8 ;  /* 0x0000780806ff75b2 */ /* 0x0004620008000100 */
[----:B------:R2:W1:Y:S02]  /*09f0*/  SYNCS.EXCH.64 URZ, [UR6+0x88], UR4 ;  /* 0x0000880406ff75b2 */ /* 0x0004640008000100 */
[----:B--2---:R-:W-:Y:S01]  /*0a00*/  NOP ;  /* 0x0000000000007918 */ /* 0x004fe20000000000 */
.L_x_12:
        /* <DEDUP_REMOVED lines=22> */
[----:B------:R2:W1:Y:S01]  /*0b70*/  SYNCS.EXCH.64 URZ, [UR4+0xc0], UR6 ;  /* 0x0000c00604ff75b2 */ /* 0x0004620008000100 */
[----:B------:R2:W1:Y:S01]  /*0b80*/  SYNCS.EXCH.64 URZ, [UR4+0xa8], UR8 ;  /* 0x0000a80804ff75b2 */ /* 0x0004620008000100 */
[----:B------:R2:W1:Y:S02]  /*0b90*/  SYNCS.EXCH.64 URZ, [UR4+0xc8], UR6 ;  /* 0x0000c80604ff75b2 */ /* 0x0004640008000100 */
[----:B--2---:R-:W-:Y:S01]  /*0ba0*/  NOP ;  /* 0x0000000000007918 */ /* 0x004fe20000000000 */
.L_x_13:
        /* <DEDUP_REMOVED lines=13> */
[----:B-1----:R2:W1:Y:S01]  /*0c80*/  SYNCS.EXCH.64 URZ, [UR4+0xd0], UR6 ;  /* 0x0000d00604ff75b2 */ /* 0x0024620008000100 */
[----:B------:R2:W1:Y:S01]  /*0c90*/  SYNCS.EXCH.64 URZ, [UR4+0xe0], UR6 ;  /* 0x0000e00604ff75b2 */ /* 0x0004620008000100 */
[----:B------:R2:W1:Y:S01]  /*0ca0*/  SYNCS.EXCH.64 URZ, [UR4+0xd8], UR6 ;  /* 0x0000d80604ff75b2 */ /* 0x0004620008000100 */
[----:B------:R2:W1:Y:S02]  /*0cb0*/  SYNCS.EXCH.64 URZ, [UR4+0xe8], UR6 ;  /* 0x0000e80604ff75b2 */ /* 0x0004640008000100 */
[----:B--2---:R-:W-:Y:S01]  /*0cc0*/  NOP ;  /* 0x0000000000007918 */ /* 0x004fe20000000000 */
.L_x_14:
[----:B------:R-:W2:Y:S01]  /*0cd0*/  S2UR UR5, SR_CTAID.X ;  /* 0x00000000000579c3 */ /* 0x000ea20000002500 */
[----:B------:R-:W-:-:S05]  /*0ce0*/  CS2R.32 R63, SR_CgaSize ;  /* 0x00000000003f7805 */ /* 0x000fca0000008a00 */
[----:B------:R-:W-:-:S05]  /*0cf0*/  IMAD R63, R63, -0xa0, RZ ;  /* 0xffffff603f3f7824 */ /* 0x000fca00078e02ff */
[----:B-1----:R-:W-:-:S14]  /*0d00*/  R2UR UR7, R63 ;  /* 0x000000003f0772ca */ /* 0x002fdc00000e0000 */
[----:B------:R-:W1:Y:S01]  /*0d10*/  LDCU UR7, c[0x0][UR7+0x2b0] ;  /* 0x00005600070777ac */ /* 0x000e620008000800 */
[----:B------:R-:W-:Y:S01]  /*0d20*/  NOP ;  /* 0x0000000000007918 */ /* 0x000fe20000000000 */
[----:B------:R-:W-:-:S05]  /*0d30*/  CS2R.32 R63, SR_CgaSize ;  /* 0x00000000003f7805 */ /* 0x000fca0000008a00 */
[----:B------:R-:W-:-:S05]  /*0d40*/  IMAD R63, R63, -0xa0, RZ ;  /* 0xffffff603f3f7824 */ /* 0x000fca00078e02ff */
[----:B------:R-:W-:-:S14]  /*0d50*/  R2UR UR6, R63 ;  /* 0x000000003f0672ca */ /* 0x000fdc00000e0000 */
[----:B------:R-:W3:Y:S01]  /*0d60*/  LDCU UR6, c[0x0][UR6+0x2b4] ;  /* 0x00005680060677ac */ /* 0x000ee20008000800 */
[----:B------:R-:W4:Y:S08]  /*0d70*/  S2UR UR4, SR_CTAID.Y ;  /* 0x00000000000479c3 */ /* 0x000f300000002600 */
[----:B------:R-:W3:Y:S01]  /*0d80*/  LDC R10, c[0x0][0xb24] ;  /* 0x0002c900ff0a7b82 */ /* 0x000ee20000000800 */
[----:B--2---:R-:W-:-:S02]  /*0d90*/  I2FP.F32.U32 R63, UR5 ;  /* 0x00000005003f7c45 */ /* 0x004fc40008201000 */
[----:B------:R-:W-:-:S05]  /*0da0*/  CS2R.32 R3, SR_CgaSize ;  /* 0x0000000000037805 */ /* 0x000fca0000008a00 */
[----:B------:R-:W-:-:S06]  /*0db0*/  IMAD R3, R3, -0xa0, RZ ;  /* 0xffffff6003037824 */ /* 0x000fcc00078e02ff */
[----:B------:R-:W2:Y:S01]  /*0dc0*/  LDC R3, c[0x0][R3+0x2a0] ;  /* 0x0000a80003037b82 */ /* 0x000ea20000000800 */
[----:B------:R-:W-:Y:S01]  /*0dd0*/  MOV R15, UR5 ;  /* 0x00000005000f7c02 */ /* 0x000fe20008000f00 */
[----:B-1----:R-:W-:Y:S01]  /*0de0*/  FMUL R63, R63, UR7 ;  /* 0x000000073f3f7c20 */ /* 0x002fe20008400000 */
[----:B----4-:R-:W-:Y:S02]  /*0df0*/  I2FP.F32.U32 R62, UR4 ;  /* 0x00000004003e7c45 */ /* 0x010fe40008201000 */
[----:B------:R-:W-:-:S05]  /*0e00*/  CS2R.32 R2, SR_CgaSize ;  /* 0x0000000000027805 */ /* 0x000fca0000008a00 */
[----:B------:R-:W-:-:S06]  /*0e10*/  IMAD R2, R2, -0xa0, RZ ;  /* 0xffffff6002027824 */ /* 0x000fcc00078e02ff */
[----:B------:R-:W1:Y:S01]  /*0e20*/  LDC R2, c[0x0][R2+0x2a4] ;  /* 0x0000a90002027b82 */ /* 0x000e620000000800 */
[----:B------:R-:W-:Y:S01]  /*0e30*/  MOV R14, UR4 ;  /* 0x00000004000e7c02 */ /* 0x000fe20008000f00 */
[----:B------:R-:W4:Y:S01]  /*0e40*/  F2I.U32.TRUNC.NTZ R63, R63 ;  /* 0x0000003f003f7305 */ /* 0x000f22000020f000 */
[----:B---3--:R-:W-:-:S05]  /*0e50*/  FMUL R62, R62, UR6 ;  /* 0x000000063e3e7c20 */ /* 0x008fca0008400000 */
[----:B------:R-:W-:Y:S01]  /*0e60*/  BAR.SYNC.DEFER_BLOCKING 0x0 ;  /* 0x0000000000007b1d */ /* 0x000fe20000010000 */
[----:B------:R-:W-:-:S05]  /*0e70*/  ISETP.GE.AND P0, PT, R10, 0x1, PT ;  /* 0x000000010a00780c */ /* 0x000fca0003f06270 */
[----:B------:R-:W3:Y:S02]  /*0e80*/  F2I.U32.TRUNC.NTZ R62, R62 ;  /* 0x0000003e003e7305 */ /* 0x000ee4000020f000 */
[----:B------:R-:W1:Y:S01]  /*0e90*/  S2UR UR36, SR_CTAID.Z ;  /* 0x00000000002479c3 */ /* 0x000e620000002700 */
[----:B----4-:R-:W-:-:S05]  /*0ea0*/  IADD3 R63, PT, PT, -R63, RZ, RZ ;  /* 0x000000ff3f3f7210 */ /* 0x010fca0007ffe1ff */
[----:B--2---:R-:W-:Y:S01]  /*0eb0*/  IMAD R63, R3, R63, UR5 ;  /* 0x00000005033f7e24 */ /* 0x004fe2000f8e023f */
[----:B---3--:R-:W-:-:S05]  /*0ec0*/  IADD3 R62, PT, PT, -R62, RZ, RZ ;  /* 0x000000ff3e3e7210 */ /* 0x008fca0007ffe1ff */
[----:B-1----:R-:W-:Y:S01]  /*0ed0*/  IMAD R62, R2, R62, UR4 ;  /* 0x00000004023e7e24 */ /* 0x002fe2000f8e023e */
[----:B------:R-:W-:Y:S06]  /*0ee0*/  @!P0 BRA `(.L_x_15) ;  /* 0x0000000000b88947 */ /* 0x000fec0003800000 */
[----:B------:R-:W1:Y:S01]  /*0ef0*/  LDC.64 R4, c[0x0][0xb18] ;  /* 0x0002c600ff047b82 */ /* 0x000e620000000a00 */
[----:B------:R-:W-:-:S07]  /*0f00*/  ISETP.NE.AND P0, PT, R10, 0x1, PT ;  /* 0x000000010a00780c */ /* 0x000fce0003f05270 */
[----:B------:R-:W2:Y:S08]  /*0f10*/  LDC R9, c[0x0][0xb0c] ;  /* 0x0002c300ff097b82 */ /* 0x000eb00000000800 */
[----:B------:R-:W3:Y:S08]  /*0f20*/  LDC R12, c[0x0][0x370] ;  /* 0x0000dc00ff0c7b82 */ /* 0x000ef00000000800 */
[----:B------:R-:W4:Y:S01]  /*0f30*/  LDC R11, c[0x0][0x374] ;  /* 0x0000dd00ff0b7b82 */ /* 0x000f220000000800 */
[----:B-1----:R-:W-:-:S07]  /*0f40*/  ISETP.NE.AND P1, PT, R4, 0x1, PT ;  /* 0x000000010400780c */ /* 0x002fce0003f25270 */
[----:B------:R-:W3:Y:S01]  /*0f50*/  LDC.64 R6, c[0x0][0xb10] ;  /* 0x0002c400ff067b82 */ /* 0x000ee20000000a00 */
[----:B--2---:R-:W-:-:S07]  /*0f60*/  ISETP.NE.AND P2, PT, R9, 0x1, PT ;  /* 0x000000010900780c */ /* 0x004fce0003f45270 */
[----:B------:R-:W1:Y:S08]  /*0f70*/  LDC R8, c[0x0][0xb20] ;  /* 0x0002c800ff087b82 */ /* 0x000e700000000800 */
[----:B------:R-:W2:Y:S01]  /*0f80*/  LDC.64 R2, c[0x0][0xb28] ;  /* 0x0002ca00ff027b82 */ /* 0x000ea20000000a00 */
[----:B----4-:R-:W-:-:S04]  /*0f90*/  IMAD.HI.U32 R13, R11, R5, RZ ;  /* 0x000000050b0d7227 */ /* 0x010fc800078e00ff */
[----:B------:R-:W-:-:S04]  /*0fa0*/  IMAD.HI.U32 R5, R14, R5, RZ ;  /* 0x000000050e057227 */ /* 0x000fc800078e00ff */
[----:B---3--:R-:W-:-:S05]  /*0fb0*/  IMAD.HI.U32 R16, R12, R6, RZ ;  /* 0x000000060c107227 */ /* 0x008fca00078e00ff */
[-C--:B------:R-:W-:Y:S01]  /*0fc0*/  @P2 SHF.R.U32.HI R12, RZ, R7.reuse, R16 ;  /* 0x00000007ff0c2219 */ /* 0x080fe20000011610 */
[----:B------:R-:W-:Y:S01]  /*0fd0*/  IMAD.HI.U32 R16, R15, R6, RZ ;  /* 0x000000060f107227 */ /* 0x000fe200078e00ff */
[-C--:B-1----:R-:W-:Y:S02]  /*0fe0*/  @P1 SHF.R.U32.HI R11, RZ, R8.reuse, R13 ;  /* 0x00000008ff0b1219 */ /* 0x082fe4000001160d */
[----:B------:R-:W-:Y:S02]  /*0ff0*/  SHF.R.U32.HI R5, RZ, R8, R5 ;  /* 0x00000008ff057219 */ /* 0x000fe40000011605 */
[----:B------:R-:W-:Y:S02]  /*1000*/  SHF.R.U32.HI R16, RZ, R7, R16 ;  /* 0x00000007ff107219 */ /* 0x000fe40000011610 */
[----:B------:R-:W-:Y:S01]  /*1010*/  SEL R5, R14, R5, !P1 ;  /* 0x000000050e057207 */ /* 0x000fe20004800000 */
[----:B--2---:R-:W-:Y:S01]  /*1020*/  IMAD.HI.U32 R13, R11, R2, RZ ;  /* 0x000000020b0d7227 */ /* 0x004fe200078e00ff */
[----:B------:R-:W-:-:S03]  /*1030*/  SEL R16, R15, R16, !P2 ;  /* 0x000000100f107207 */ /* 0x000fc60005000000 */
[----:B------:R-:W-:Y:S01]  /*1040*/  IMAD.HI.U32 R6, R12, R2, RZ ;  /* 0x000000020c067227 */ /* 0x000fe200078e00ff */
[----:B------:R-:W-:-:S04]  /*1050*/  @P0 SHF.R.U32.HI R11, RZ, R3, R13 ;  /* 0x00000003ff0b0219 */ /* 0x000fc8000001160d */
[----:B------:R-:W-:Y:S01]  /*1060*/  @P0 SHF.R.U32.HI R12, RZ, R3, R6 ;  /* 0x00000003ff0c0219 */ /* 0x000fe20000011606 */
[----:B------:R-:W-:-:S04]  /*1070*/  IMAD R11, R11, R10, RZ ;  /* 0x0000000a0b0b7224 */ /* 0x000fc800078e02ff */
[----:B------:R-:W-:Y:S01]  /*1080*/  IMAD R6, R12, R10, RZ ;  /* 0x0000000a0c067224 */ /* 0x000fe200078e02ff */
[----:B------:R-:W-:-:S04]  /*1090*/  ISETP.GE.AND P1, PT, R5, R11, PT ;  /* 0x0000000b0500720c */ /* 0x000fc80003f26270 */
[----:B------:R-:W-:Y:S01]  /*10a0*/  ISETP.GE.OR P1, PT, R16, R6, P1 ;  /* 0x000000061000720c */ /* 0x000fe20000f26670 */
[----:B------:R-:W-:-:S05]  /*10b0*/  IMAD.HI.U32 R6, R5, R2, RZ ;  /* 0x0000000205067227 */ /* 0x000fca00078e00ff */
[----:B------:R-:W-:-:S04]  /*10c0*/  SHF.R.U32.HI R6, RZ, R3, R6 ;  /* 0x00000003ff067219 */ /* 0x000fc80000011606 */
[----:B------:R-:W-:-:S03]  /*10d0*/  SEL R6, R5, R6, !P0 ;  /* 0x0000000605067207 */ /* 0x000fc60004000000 */
[----:B------:R-:W-:Y:S01]  /*10e0*/  @!P1 IMAD.HI.U32 R7, R16, R2, RZ ;  /* 0x0000000210079227 */ /* 0x000fe200078e00ff */
[----:B------:R-:W-:-:S04]  /*10f0*/  IADD3 R2, PT, PT, -R6, RZ, RZ ;  /* 0x000000ff06027210 */ /* 0x000fc80007ffe1ff */
[----:B------:R-:W-:Y:S01]  /*1100*/  @!P1 SHF.R.U32.HI R3, RZ, R3, R7 ;  /* 0x00000003ff039219 */ /* 0x000fe20000011607 */
[----:B------:R-:W-:Y:S01]  /*1110*/  IMAD R2, R10, R2, R5 ;  /* 0x000000020a027224 */ /* 0x000fe200078e0205 */
[----:B------:R-:W-:Y:S02]  /*1120*/  IADD3 R7, PT, PT, -R5, RZ, RZ ;  /* 0x000000ff05077210 */ /* 0x000fe40007ffe1ff */
[----:B------:R-:W-:-:S03]  /*1130*/  @!P1 SEL R3, R16, R3, !P0 ;  /* 0x0000000310039207 */ /* 0x000fc60004000000 */
[----:B------:R-:W-:Y:S02]  /*1140*/  IMAD R7, R4, R7, R14 ;  /* 0x0000000704077224 */ /* 0x000fe400078e020e */
[--C-:B------:R-:W-:Y:S02]  /*1150*/  @!P1 IMAD.IADD R6, R6, 0x1, -R3.reuse ;  /* 0x0000000106069824 */ /* 0x100fe400078e0a03 */
[----:B------:R-:W-:Y:S01]  /*1160*/  @!P1 IMAD R3, R2, R12, R3 ;  /* 0x0000000c02039224 */ /* 0x000fe200078e0203 */
[----:B------:R-:W-:Y:S01]  /*1170*/  IADD3 R2, PT, PT, -R16, RZ, RZ ;  /* 0x000000ff10027210 */ /* 0x000fe20007ffe1ff */
[----:B------:R-:W-:Y:S02]  /*1180*/  @!P1 IMAD R5, R6, R10, R16 ;  /* 0x0000000a06059224 */ /* 0x000fe400078e0210 */
[----:B------:R-:W-:Y:S02]  /*1190*/  @!P1 IMAD.MOV.U32 R16, RZ, RZ, R3 ;  /* 0x000000ffff109224 */ /* 0x000fe400078e0003 */
[----:B------:R-:W-:-:S02]  /*11a0*/  IMAD R2, R9, R2, R15 ;  /* 0x0000000209027224 */ /* 0x000fc400078e020f */
[----:B------:R-:W-:Y:S02]  /*11b0*/  IMAD R14, R5, R4, R7 ;  /* 0x00000004050e7224 */ /* 0x000fe400078e0207 */
[----:B------:R-:W-:Y:S02]  /*11c0*/  IMAD R15, R16, R9, R2 ;  /* 0x00000009100f7224 */ /* 0x000fe400078e0202 */
.L_x_15:
[----:B------:R-:W1:Y:S01]  /*11d0*/  LDCU UR4, c[0x0][0xb30] ;  /* 0x00016600ff0477ac */ /* 0x000e620008000800 */
[----:B------:R-:W2:Y:S08]  /*11e0*/  S2UR UR43, SR_CgaCtaId ;  /* 0x00000000002b79c3 */ /* 0x000eb00000008800 */
[----:B------:R-:W3:Y:S01]  /*11f0*/  LDC R26, c[0x0][0xb24] ;  /* 0x0002c900ff1a7b82 */ /* 0x000ee20000000800 */
[----:B-1----:R-:W-:-:S09]  /*1200*/  UISETP.NE.AND UP1, UPT, UR4, 0x1, UPT ;  /* 0x000000010400788c */ /* 0x002fd2000bf25270 */
[----:B--2---:R-:W-:Y:S05]  /*1210*/  BRA.U UP1, `(.L_x_16) ;  /* 0x0000000101407547 */ /* 0x004fea000b800000 */
[----:B------:R-:W1:Y:S08]  /*1220*/  LDC.64 R4, c[0x0][0xb10] ;  /* 0x0002c400ff047b82 */ /* 0x000e700000000a00 */
[----:B------:R-:W2:Y:S08]  /*1230*/  LDC.64 R2, c[0x0][0xb18] ;  /* 0x0002c600ff027b82 */ /* 0x000eb00000000a00 */
[----:B------:R-:W4:Y:S08]  /*1240*/  LDC R6, c[0x0][0xb20] ;  /* 0x0002c800ff067b82 */ /* 0x000f300000000800 */
[----:B------:R-:W3:Y:S01]  /*1250*/  LDC R7, c[0x0][0xb0c] ;  /* 0x0002c300ff077b82 */ /* 0x000ee20000000800 */
[----:B-1----:R-:W-:-:S05]  /*1260*/  IMAD.HI.U32 R4, R15, R4, RZ ;  /* 0x000000040f047227 */ /* 0x002fca00078e00ff */
[----:B------:R-:W-:Y:S01]  /*1270*/  SHF.R.U32.HI R4, RZ, R5, R4 ;  /* 0x00000005ff047219 */ /* 0x000fe20000011604 */
[----:B--2---:R-:W-:Y:S01]  /*1280*/  IMAD.HI.U32 R3, R14, R3, RZ ;  /* 0x000000030e037227 */ /* 0x004fe200078e00ff */
[----:B------:R-:W-:-:S04]  /*1290*/  ISETP.NE.AND P0, PT, R2, 0x1, PT ;  /* 0x000000010200780c */ /* 0x000fc80003f05270 */
[----:B----4-:R-:W-:-:S04]  /*12a0*/  SHF.R.U32.HI R3, RZ, R6, R3 ;  /* 0x00000006ff037219 */ /* 0x010fc80000011603 */
[----:B------:R-:W-:Y:S02]  /*12b0*/  SEL R3, R14, R3, !P0 ;  /* 0x000000030e037207 */ /* 0x000fe40004000000 */
[----:B---3--:R-:W-:-:S04]  /*12c0*/  ISETP.NE.AND P1, PT, R7, 0x1, PT ;  /* 0x000000010700780c */ /* 0x008fc80003f25270 */
[----:B------:R-:W-:-:S05]  /*12d0*/  SEL R4, R15, R4, !P1 ;  /* 0x000000040f047207 */ /* 0x000fca0004800000 */
[----:B------:R-:W-:Y:S02]  /*12e0*/  IMAD.IADD R5, R3, 0x1, -R4 ;  /* 0x0000000103057824 */ /* 0x000fe400078e0a04 */
[----:B------:R-:W-:Y:S02]  /*12f0*/  IMAD.IADD R3, R4, 0x1, -R3 ;  /* 0x0000000104037824 */ /* 0x000fe400078e0a03 */
[----:B------:R-:W-:Y:S02]  /*1300*/  IMAD R15, R5, R7, R15 ;  /* 0x00000007050f7224 */ /* 0x000fe400078e020f */
[----:B------:R-:W-:-:S07]  /*1310*/  IMAD R14, R3, R2, R14 ;  /* 0x00000002030e7224 */ /* 0x000fce00078e020e */
.L_x_16:
[----:B------:R-:W-:Y:S01]  /*1320*/  BAR.SYNC.DEFER_BLOCKING 0x0 ;  /* 0x0000000000007b1d */ /* 0x000fe20000010000 */
[----:B------:R-:W-:Y:S01]  /*1330*/  UISETP.NE.AND UP1, UPT, UR10, 0x2, UPT ;  /* 0x000000020a00788c */ /* 0x000fe2000bf25270 */
[----:B------:R-:W-:Y:S02]  /*1340*/  ISETP.NE.OR P5, PT, R0, 0x2, !P5 ;  /* 0x000000020000780c */ /* 0x000fe40006fa5670 */
[----:B------:R-:W-:-:S06]  /*1350*/  LOP3.LUT R2, R75, 0x1f, RZ, 0xc0, !PT ;  /* 0x0000001f4b027812 */ /* 0x000fcc00078ec0ff */
[----:B------:R-:W-:Y:S05]  /*1360*/  BRA.U UP1, `(.L_x_17) ;  /* 0x0000001101887547 */ /* 0x000fea000b800000 */
[----:B------:R-:W1:Y:S01]  /*1370*/  LDCU UR6, c[0x0][0x38c] ;  /* 0x00007180ff0677ac */ /* 0x000e620008000800 */
[----:B------:R-:W2:Y:S01]  /*1380*/  LDC R8, c[0x0][0x370] ;  /* 0x0000dc00ff087b82 */ /* 0x000ea20000000800 */
[----:B------:R-:W-:Y:S01]  /*1390*/  PLOP3.LUT P1, PT, PT, PT, UP2, 0x80, 0x8 ;  /* 0x000000000008781c */ /* 0x000fe20003f2f028 */
[----:B------:R-:W-:Y:S01]  /*13a0*/  IMAD.MOV.U32 R17, RZ, RZ, 0x1 ;  /* 0x00000001ff117424 */ /* 0x000fe200078e00ff */
[----:B------:R-:W-:Y:S01]  /*13b0*/  ISETP.EQ.OR P4, PT, R2, RZ, P5 ;  /* 0x000000ff0200720c */ /* 0x000fe20002f82670 */
[----:B------:R-:W-:Y:S01]  /*13c0*/  IMAD.MOV.U32 R16, RZ, RZ, RZ ;  /* 0x000000ffff107224 */ /* 0x000fe200078e00ff */
[----:B------:R-:W-:Y:S02]  /*13d0*/  PLOP3.LUT P1, PT, P1, PT, PT, 0x8, 0x80 ;  /* 0x000000000080781c */ /* 0x000fe40000f2e170 */
[----:B------:R-:W-:Y:S01]  /*13e0*/  CS2R R12, SRZ ;  /* 0x00000000000c7805 */ /* 0x000fe2000001ff00 */
[----:B------:R-:W-:Y:S01]  /*13f0*/  IMAD.MOV.U32 R11, RZ, RZ, 0x1 ;  /* 0x00000001ff0b7424 */ /* 0x000fe200078e00ff */
[----:B------:R-:W4:Y:S01]  /*1400*/  LDC R0, c[0x0][0x374] ;  /* 0x0000dd00ff007b82 */ /* 0x000f220000000800 */
[----:B------:R-:W2:Y:S01]  /*1410*/  LDCU.64 UR38, c[0x0][0x348] ;  /* 0x00006900ff2677ac */ /* 0x000ea20008000a00 */
[----:B------:R-:W-:Y:S01]  /*1420*/  UMOV UR15, URZ ;  /* 0x000000ff000f7c82 */ /* 0x000fe20008000000 */
[----:B-1----:R-:W-:-:S02]  /*1430*/  UIADD3 UR5, UPT, UPT, UR6, 0x7f, URZ ;  /* 0x0000007f06057890 */ /* 0x002fc4000fffe0ff */
[----:B------:R-:W-:Y:S02]  /*1440*/  UIADD3 UR40, UPT, UPT, UR6, 0xfe, URZ ;  /* 0x000000fe06287890 */ /* 0x000fe4000fffe0ff */
[----:B------:R-:W-:-:S04]  /*1450*/  USHF.R.S32.HI UR4, URZ, 0x1f, UR5 ;  /* 0x0000001fff047899 */ /* 0x000fc80008011405 */
[----:B------:R-:W-:-:S04]  /*1460*/  ULEA.HI UR4, UR4, UR5, URZ, 0x7 ;  /* 0x0000000504047291 */ /* 0x000fc8000f8f38ff */
[----:B------:R-:W-:Y:S02]  /*1470*/  USHF.R.S32.HI UR29, URZ, 0x7, UR4 ;  /* 0x00000007ff1d7899 */ /* 0x000fe40008011404 */
[----:B------:R-:W-:Y:S02]  /*1480*/  UIADD3 UR4, UPT, UPT, UR6, -0x1, URZ ;  /* 0xffffffff06047890 */ /* 0x000fe4000fffe0ff */
[----:B------:R-:W-:Y:S02]  /*1490*/  UISETP.LT.U32.AND UP0, UPT, UR29, 0x3, UPT ;  /* 0x000000031d00788c */ /* 0x000fe4000bf01070 */
[----:B------:R-:W-:Y:S02]  /*14a0*/  UISETP.GE.U32.AND UP1, UPT, UR4, -0xff, UPT ;  /* 0xffffff010400788c */ /* 0x000fe4000bf26070 */
[----:B------:R-:W-:-:S04]  /*14b0*/  USEL UR23, UR29, 0x3, UP0 ;  /* 0x000000031d177887 */ /* 0x000fc80008000000 */
[----:B------:R-:W-:Y:S02]  /*14c0*/  UIADD3 UR22, UPT, UPT, UR23, -0x1, URZ ;  /* 0xffffffff17167890 */ /* 0x000fe4000fffe0ff */
[----:B------:R-:W-:-:S03]  /*14d0*/  UIADD3 UR37, UPT, UPT, UR29, -UR23, URZ ;  /* 0x800000171d257290 */ /* 0x000fc6000fffe0ff */
[----:B------:R-:W-:-:S04]  /*14e0*/  @UP1 UIADD3 UR22, UPT, UPT, UR23, URZ, URZ ;  /* 0x000000ff17161290 */ /* 0x000fc8000fffe0ff */
[----:B--2---:R-:W-:-:S12]  /*14f0*/  UIADD3 UR22, UPT, UPT, UR22, 0x1, URZ ;  /* 0x0000000116167890 */ /* 0x004fd8000fffe0ff */
.L_x_35:
[----:B------:R-:W-:Y:S01]  /*1500*/  UISETP.NE.AND UP0, UPT, UR43, URZ, UPT ;  /* 0x000000ff2b00728c */ /* 0x000fe2000bf05270 */
[----:B------:R-:W1:Y:S08]  /*1510*/  S2UR UR43, SR_CgaCtaId ;  /* 0x00000000002b79c3 */ /* 0x000e700000008800 */
[----:B------:R-:W-:Y:S05]  /*1520*/  BRA.U UP0, `(.L_x_18) ;  /* 0x0000000100347547 */ /* 0x000fea000b800000 */
[----:B------:R-:W2:Y:S01]  /*1530*/  S2R R2, SR_CgaCtaId ;  /* 0x0000000000027919 */ /* 0x000ea20000008800 */
[----:B------:R-:W-:-:S04]  /*1540*/  MOV R3, 0x400 ;  /* 0x0000040000037802 */ /* 0x000fc80000000f00 */
[----:B--2---:R-:W-:Y:S02]  /*1550*/  LEA R2, R2, R3, 0x18 ;  /* 0x0000000302027211 */ /* 0x004fe400078ec0ff */
[----:B------:R-:W-:-:S03]  /*1560*/  SHF.L.U32 R3, R11, 0x1f, RZ ;  /* 0x0000001f0b037819 */ /* 0x000fc600000006ff */
[----:B------:R-:W-:-:S04]  /*1570*/  IMAD R2, R12, 0x8, R2 ;  /* 0x000000080c027824 */ /* 0x000fc800078e0202 */
[----:B------:R-:W2:Y:S02]  /*1580*/  SYNCS.PHASECHK.TRANS64.TRYWAIT P0, [R2+URZ+0xe0], R3 ;  /* 0x0000e003020075a7 */ /* 0x000ea400080011ff */
[----:B--2---:R-:W-:Y:S05]  /*1590*/  @!P0 BRA `(.L_x_19) ;  /* 0x0000005800fc8947 */ /* 0x004fea0003800000 */
.L_x_114:
[----:B------:R-:W-:Y:S01]  /*15a0*/  VIADD R12, R12, 0x1 ;  /* 0x000000010c0c7836 */ /* 0x000fe20000000000 */
[----:B------:R2:W-:Y:S04]  /*15b0*/  SYNCS.ARRIVE.TRANS64.A1T0 RZ, [R2+URZ+0xd0], RZ ;  /* 0x0000d0ff02ff79a7 */ /* 0x0005e800081000ff */
[----:B------:R-:W-:-:S04]  /*15c0*/  ISETP.NE.AND P0, PT, R12, 0x2, PT ;  /* 0x000000020c00780c */ /* 0x000fc80003f05270 */
[----:B------:R-:W-:Y:S02]  /*15d0*/  SEL R12, R12, RZ, P0 ;  /* 0x000000ff0c0c7207 */ /* 0x000fe40000000000 */
[----:B--2---:R-:W-:-:S04]  /*15e0*/  SEL R2, RZ, 0x1, P0 ;  /* 0x00000001ff027807 */ /* 0x004fc80000000000 */
[----:B------:R-:W-:-:S07]  /*15f0*/  LOP3.LUT R11, R11, R2, RZ, 0x3c, !PT ;  /* 0x000000020b0b7212 */ /* 0x000fce00078e3cff */
.L_x_18:
[----:B------:R-:W-:Y:S01]  /*1600*/  UMOV UR21, 0x400 ;  /* 0x0000040000157882 */ /* 0x000fe20000000000 */
[----:B------:R-:W-:Y:S01]  /*1610*/  SHF.L.U32 R2, R17, 0x1f, RZ ;  /* 0x0000001f11027819 */ /* 0x000fe200000006ff */
[----:B-1----:R-:W-:Y:S01]  /*1620*/  ULEA UR21, UR43, UR21, 0x18 ;  /* 0x000000152b157291 */ /* 0x002fe2000f8ec0ff */
[----:B------:R-:W-:Y:S01]  /*1630*/  R2UR UR34, R15 ;  /* 0x000000000f2272ca */ /* 0x000fe200000e0000 */
[----:B------:R-:W-:Y:S01]  /*1640*/  UISETP.GE.U32.AND UP0, UPT, UR40, 0xff, UPT ;  /* 0x000000ff2800788c */ /* 0x000fe2000bf06070 */
[----:B------:R-:W-:Y:S01]  /*1650*/  R2UR UR18, R14 ;  /* 0x000000000e1272ca */ /* 0x000fe200000e0000 */
[----:B------:R-:W-:Y:S01]  /*1660*/  ULEA UR4, UR15, UR21, 0x3 ;  /* 0x000000150f047291 */ /* 0x000fe2000f8e18ff */
[----:B------:R-:W-:-:S08]  /*1670*/  UMOV UR14, URZ ;  /* 0x000000ff000e7c82 */ /* 0x000fd00008000000 */
[----:B------:R1:W2:Y:S01]  /*1680*/  SYNCS.PHASECHK.TRANS64.TRYWAIT P0, [UR4+0x18], R2 ;  /* 0x00001802ff0075a7 */ /* 0x0002a20008001104 */
[----:B------:R-:W-:Y:S02]  /*1690*/  USHF.L.U32 UR34, UR34, 0x6, URZ ;  /* 0x0000000622227899 */ /* 0x000fe400080006ff */
[----:B------:R-:W-:Y:S01]  /*16a0*/  USHF.L.U32 UR18, UR18, 0x6, URZ ;  /* 0x0000000612127899 */ /* 0x000fe200080006ff */
[----:B------:R-:W-:Y:S11]  /*16b0*/  BRA.U !UP0, `(.L_x_20) ;  /* 0x0000000108d47547 */ /* 0x000ff6000b800000 */
[----:B------:R-:W-:Y:S02]  /*16c0*/  UIADD3 UR26, UPT, UPT, UR34, 0x20, URZ ;  /* 0x00000020221a7890 */ /* 0x000fe4000fffe0ff */
[----:B------:R-:W-:Y:S01]  /*16d0*/  UIADD3 UR10, UPT, UPT, UR18, 0x20, URZ ;  /* 0x00000020120a7890 */ /* 0x000fe2000fffe0ff */
[----:B------:R-:W-:Y:S01]  /*16e0*/  UMOV UR13, URZ ;  /* 0x000000ff000d7c82 */ /* 0x000fe20008000000 */
[----:B------:R-:W-:-:S10]  /*16f0*/  UMOV UR4, UR15 ;  /* 0x0000000f00047c82 */ /* 0x000fd40008000000 */
.L_x_25:
[----:B------:R-:W-:Y:S01]  /*1700*/  ULEA UR33, UR4, UR21, 0x3 ;  /* 0x0000001504217291 */ /* 0x000fe2000f8e18ff */
[----:B--2---:R-:W-:Y:S01]  /*1710*/  @!P5 MOV R3, 0x10000 ;  /* 0x000100000003d802 */ /* 0x004fe20000000f00 */
[----:B-12---:R-:W-:Y:S10]  /*1720*/  @P0 BRA `(.L_x_21) ;  /* 0x00000000000c0947 */ /* 0x006ff40003800000 */
[----:B------:R-:W-:-:S04]  /*1730*/  SHF.L.U32 R4, R17, 0x1f, RZ ;  /* 0x0000001f11047819 */ /* 0x000fc800000006ff */
[----:B------:R-:W2:Y:S02]  /*1740*/  SYNCS.PHASECHK.TRANS64.TRYWAIT P0, [UR33+0x18], R4 ;  /* 0x00001804ff0075a7 */ /* 0x000ea40008001121 */
[----:B--2---:R-:W-:Y:S05]  /*1750*/  @!P0 BRA `(.L_x_22) ;  /* 0x0000005800a08947 */ /* 0x004fea0003800000 */
.L_x_21:
[----:B------:R2:W-:Y:S01]  /*1760*/  @!P5 SYNCS.ARRIVE.TRANS64 RZ, [UR33], R3 ;  /* 0x00000003ffffd9a7 */ /* 0x0005e20008000021 */
[----:B------:R-:W-:Y:S04]  /*1770*/  BSSY.RECONVERGENT B0, `(.L_x_23) ;  /* 0x0000003000007945 */ /* 0x000fe80003800200 */
[----:B------:R-:W-:Y:S05]  /*1780*/  @P4 BRA `(.L_x_24) ;  /* 0x0000000000044947 */ /* 0x000fea0003800000 */
[----:B------:R-:W-:Y:S05]  /*1790*/  BPT.TRAP 0x1 ;  /* 0x000000040000795c */ /* 0x000fea0000300000 */
.L_x_24:
[----:B------:R-:W-:Y:S05]  /*17a0*/  BSYNC.RECONVERGENT B0 ;  /* 0x0000000000007941 */ /* 0x000fea0003800200 */
.L_x_23:
[----:B------:R-:W-:Y:S02]  /*17b0*/  UIADD3 UR5, UPT, UPT, UR4, 0x1, URZ ;  /* 0x0000000104057890 */ /* 0x000fe4000fffe0ff */
[----:B------:R-:W-:Y:S02]  /*17c0*/  ULEA UR8, UR4, UR21, 0xf ;  /* 0x0000001504087291 */ /* 0x000fe4000f8e78ff */
[----:B------:R-:W-:Y:S02]  /*17d0*/  UISETP.NE.AND UP0, UPT, UR5, 0x3, UPT ;  /* 0x000000030500788c */ /* 0x000fe4000bf05270 */
[----:B------:R-:W-:Y:S02]  /*17e0*/  USHF.L.U32 UR35, UR13, 0x7, URZ ;  /* 0x000000070d237899 */ /* 0x000fe400080006ff */
[----:B------:R-:W-:Y:S02]  /*17f0*/  USEL UR6, URZ, 0x1, UP0 ;  /* 0x00000001ff067887 */ /* 0x000fe40008000000 */
[----:B------:R-:W-:-:S02]  /*1800*/  USEL UR15, UR5, URZ, UP0 ;  /* 0x000000ff050f7287 */ /* 0x000fc40008000000 */
[----:B------:R-:W-:Y:S02]  /*1810*/  UIADD3 UR4, UP0, UPT, UR38, 0x180, URZ ;  /* 0x0000018026047890 */ /* 0x000fe4000ff1e0ff */
[----:B------:R-:W-:Y:S01]  /*1820*/  ULEA UR5, UR15, UR21, 0x3 ;  /* 0x000000150f057291 */ /* 0x000fe2000f8e18ff */
[----:B------:R-:W-:Y:S01]  /*1830*/  LOP3.LUT R17, R17, UR6, RZ, 0x3c, !PT ;  /* 0x0000000611117c12 */ /* 0x000fe2000f8e3cff */
[----:B------:R-:W-:Y:S02]  /*1840*/  UIADD3 UR13, UPT, UPT, UR13, 0x1, URZ ;  /* 0x000000010d0d7890 */ /* 0x000fe4000fffe0ff */
[----:B------:R-:W-:Y:S01]  /*1850*/  UIADD3 UR6, UP1, UPT, UR38, 0x80, URZ ;  /* 0x0000008026067890 */ /* 0x000fe2000ff3e0ff */
[----:B-1----:R-:W-:Y:S01]  /*1860*/  SHF.L.U32 R2, R17, 0x1f, RZ ;  /* 0x0000001f11027819 */ /* 0x002fe200000006ff */
[----:B------:R-:W-:Y:S02]  /*1870*/  UIADD3 UR32, UPT, UPT, UR8, 0x6800, URZ ;  /* 0x0000680008207890 */ /* 0x000fe4000fffe0ff */
[----:B------:R-:W-:Y:S01]  /*1880*/  UIADD3.X UR7, UPT, UPT, URZ, UR39, URZ, UP1, !UPT ;  /* 0x00000027ff077290 */ /* 0x000fe20008ffe4ff */
[----:B------:R1:W1:Y:S01]  /*1890*/  SYNCS.PHASECHK.TRANS64.TRYWAIT P0, [UR5+0x18], R2 ;  /* 0x00001802ff0075a7 */ /* 0x0002620008001105 */
[----:B------:R-:W-:-:S02]  /*18a0*/  UIADD3.X UR5, UPT, UPT, URZ, UR39, URZ, UP0, !UPT ;  /* 0x00000027ff057290 */ /* 0x000fc400087fe4ff */
[----:B------:R-:W-:Y:S02]  /*18b0*/  UISETP.NE.AND UP0, UPT, UR13, UR22, UPT ;  /* 0x000000160d00728c */ /* 0x000fe4000bf05270 */
[----:B------:R-:W-:Y:S02]  /*18c0*/  UIADD3 UR24, UPT, UPT, UR8, 0xa800, URZ ;  /* 0x0000a80008187890 */ /* 0x000fe4000fffe0ff */
[----:B------:R-:W-:Y:S02]  /*18d0*/  UIADD3 UR16, UPT, UPT, UR8, 0x1e800, URZ ;  /* 0x0001e80008107890 */ /* 0x000fe4000fffe0ff */
[----:B------:R-:W-:Y:S01]  /*18e0*/  UIADD3 UR8, UPT, UPT, UR8, 0x22800, URZ ;  /* 0x0002280008087890 */ /* 0x000fe2000fffe0ff */
[----:B------:R-:W-:Y:S01]  /*18f0*/  UMOV UR30, 0x0 ;  /* 0x00000000001e7882 */ /* 0x000fe20000000000 */
[----:B------:R-:W-:Y:S01]  /*1900*/  UMOV UR31, 0x10000000 ;  /* 0x10000000001f7882 */ /* 0x000fe20000000000 */
[----:B------:R-:W-:Y:S01]  /*1910*/  UMOV UR25, UR33 ;  /* 0x0000002100197c82 */ /* 0x000fe20008000000 */
[----:B------:R-:W-:Y:S01]  /*1920*/  UMOV UR28, UR36 ;  /* 0x00000024001c7c82 */ /* 0x000fe20008000000 */
[----:B------:R-:W-:Y:S01]  /*1930*/  UMOV UR27, UR35 ;  /* 0x00000023001b7c82 */ /* 0x000fe20008000000 */
[----:B------:R-:W-:Y:S01]  /*1940*/  UMOV UR17, UR33 ;  /* 0x0000002100117c82 */ /* 0x000fe20008000000 */
[----:B------:R-:W-:Y:S01]  /*1950*/  UMOV UR20, UR36 ;  /* 0x0000002400147c82 */ /* 0x000fe20008000000 */
[----:B------:R-:W-:Y:S01]  /*1960*/  UMOV UR19, UR35 ;  /* 0x0000002300137c82 */ /* 0x000fe20008000000 */
[----:B------:R-:W-:Y:S01]  /*1970*/  UTMALDG.3D [UR32], [UR6], desc[UR30] ;  /* 0x00001e20060075b4 */ /* 0x000fe20008011000 */
[----:B------:R-:W-:Y:S01]  /*1980*/  UMOV UR12, UR36 ;  /* 0x00000024000c7c82 */ /* 0x000fe20008000000 */
[----:B------:R-:W-:Y:S01]  /*1990*/  UMOV UR9, UR33 ;  /* 0x0000002100097c82 */ /* 0x000fe20008000000 */
[----:B------:R-:W-:Y:S01]  /*19a0*/  UMOV UR11, UR35 ;  /* 0x00000023000b7c82 */ /* 0x000fe20008000000 */
[----:B------:R-:W-:Y:S01]  /*19b0*/  UMOV UR14, UR22 ;  /* 0x00000016000e7c82 */ /* 0x000fe20008000000 */
[----:B------:R-:W-:Y:S01]  /*19c0*/  UTMALDG.3D [UR24], [UR6], desc[UR30] ;  /* 0x00001e18060075b4 */ /* 0x000fe20008011000 */
[----:B------:R-:W-:Y:S01]  /*19d0*/  UTMALDG.3D [UR16], [UR4], desc[UR30] ;  /* 0x00001e10040075b4 */ /* 0x000fe20008011000 */
[----:B------:R3:W-:Y:S02]  /*19e0*/  UTMALDG.3D [UR8], [UR4], desc[UR30] ;  /* 0x00001e08040075b4 */ /* 0x0007e40008011000 */
[----:B---3--:R-:W-:Y:S01]  /*19f0*/  UMOV UR4, UR15 ;  /* 0x0000000f00047c82 */ /* 0x008fe20008000000 */
[----:B------:R-:W-:Y:S05]  /*1a00*/  BRA.U UP0, `(.L_x_25) ;  /* 0xfffffffd003c7547 */ /* 0x000fea000b83ffff */
.L_x_20:
[----:B------:R-:W-:Y:S01]  /*1a10*/  ULEA UR4, UR15, UR21, 0x3 ;  /* 0x000000150f047291 */ /* 0x000fe2000f8e18ff */
[----:B-1----:R-:W-:Y:S01]  /*1a20*/  SHF.L.U32 R2, R17, 0x1f, RZ ;  /* 0x0000001f11027819 */ /* 0x002fe200000006ff */
[----:B------:R-:W-:Y:S01]  /*1a30*/  @!P1 SYNCS.ARRIVE.TRANS64.A1T0 RZ, [UR21+0x68], RZ ;  /* 0x000068ffffff99a7 */ /* 0x000fe20008100015 */
[----:B------:R-:W-:-:S06]  /*1a40*/  UISETP.GT.AND UP0, UPT, UR29, UR23, UPT ;  /* 0x000000171d00728c */ /* 0x000fcc000bf04270 */
[----:B--2---:R1:W2:Y:S03]  /*1a50*/  SYNCS.PHASECHK.TRANS64.TRYWAIT P0, [UR4+0x18], R2 ;  /* 0x00001802ff0075a7 */ /* 0x0042a60008001104 */
[----:B------:R-:W-:Y:S05]  /*1a60*/  BRA.U !UP0, `(.L_x_26) ;  /* 0x0000000108d07547 */ /* 0x000fea000b800000 */
[----:B------:R-:W-:Y:S02]  /*1a70*/  UIADD3 UR13, UPT, UPT, UR37, UR14, URZ ;  /* 0x0000000e250d7290 */ /* 0x000fe4000fffe0ff */
[----:B------:R-:W-:Y:S02]  /*1a80*/  UIADD3 UR26, UPT, UPT, UR34, 0x20, URZ ;  /* 0x00000020221a7890 */ /* 0x000fe4000fffe0ff */
[----:B------:R-:W-:Y:S01]  /*1a90*/  UIADD3 UR10, UPT, UPT, UR18, 0x20, URZ ;  /* 0x00000020120a7890 */ /* 0x000fe2000fffe0ff */
[----:B------:R-:W-:-:S11]  /*1aa0*/  UMOV UR4, UR15 ;  /* 0x0000000f00047c82 */ /* 0x000fd60008000000 */
.L_x_31:
[----:B------:R-:W-:Y:S01]  /*1ab0*/  ULEA UR33, UR4, UR21, 0x3 ;  /* 0x0000001504217291 */ /* 0x000fe2000f8e18ff */
[----:B--2---:R-:W-:Y:S01]  /*1ac0*/  @!P5 MOV R3, 0x10000 ;  /* 0x000100000003d802 */ /* 0x004fe20000000f00 */
[----:B-12---:R-:W-:Y:S10]  /*1ad0*/  @P0 BRA `(.L_x_27) ;  /* 0x00000000000c0947 */ /* 0x006ff40003800000 */
[----:B------:R-:W-:-:S04]  /*1ae0*/  SHF.L.U32 R4, R17, 0x1f, RZ ;  /* 0x0000001f11047819 */ /* 0x000fc800000006ff */
[----:B------:R-:W2:Y:S02]  /*1af0*/  SYNCS.PHASECHK.TRANS64.TRYWAIT P0, [UR33+0x18], R4 ;  /* 0x00001804ff0075a7 */ /* 0x000ea40008001121 */
[----:B--2---:R-:W-:Y:S05]  /*1b00*/  @!P0 BRA `(.L_x_28) ;  /* 0x0000005400cc8947 */ /* 0x004fea0003800000 */
.L_x_27:
[----:B------:R2:W-:Y:S01]  /*1b10*/  @!P5 SYNCS.ARRIVE.TRANS64 RZ, [UR33], R3 ;  /* 0x00000003ffffd9a7 */ /* 0x0005e20008000021 */
[----:B------:R-:W-:Y:S04]  /*1b20*/  BSSY.RECONVERGENT B0, `(.L_x_29) ;  /* 0x0000003000007945 */ /* 0x000fe80003800200 */
[----:B------:R-:W-:Y:S05]  /*1b30*/  @P4 BRA `(.L_x_30) ;  /* 0x0000000000044947 */ /* 0x000fea0003800000 */
[----:B------:R-:W-:Y:S05]  /*1b40*/  BPT.TRAP 0x1 ;  /* 0x000000040000795c */ /* 0x000fea0000300000 */
.L_x_30:
[----:B------:R-:W-:Y:S05]  /*1b50*/  BSYNC.RECONVERGENT B0 ;  /* 0x0000000000007941 */ /* 0x000fea0003800200 */
.L_x_29:
        /* <DEDUP_REMOVED lines=37> */
.L_x_26:
[C---:B-1----:R-:W-:Y:S01]  /*1db0*/  LEA R2, R16.reuse, UR21, 0x3 ;  /* 0x0000001510027c11 */ /* 0x042fe2000f8e18ff */
[----:B------:R-:W-:Y:S01]  /*1dc0*/  NOP ;  /* 0x0000000000007918 */ /* 0x000fe20000000000 */
[----:B--2---:R-:W-:Y:S02]  /*1dd0*/  SHF.L.U32 R3, R13, 0x1f, RZ ;  /* 0x0000001f0d037819 */ /* 0x004fe400000006ff */
[----:B------:R-:W-:Y:S02]  /*1de0*/  LEA R4, R16, UR21, 0x4 ;  /* 0x0000001510047c11 */ /* 0x000fe4000f8e20ff */
[----:B------:R-:W1:Y:S02]  /*1df0*/  SYNCS.PHASECHK.TRANS64.TRYWAIT P0, [R2+URZ+0x70], R3 ;  /* 0x00007003020075a7 */ /* 0x000e6400080011ff */
[----:B-1----:R-:W-:Y:S05]  /*1e00*/  @!P0 BRA `(.L_x_32) ;  /* 0x0000005400248947 */ /* 0x002fea0003800000 */
.L_x_117:
[----:B------:R-:W2:Y:S01]  /*1e10*/  LDS.128 R4, [R4+0x100] ;  /* 0x0001000004047984 */ /* 0x000ea20000000c00 */
[----:B---3--:R-:W-:Y:S01]  /*1e20*/  ISETP.GE.AND P0, PT, R26, 0x1, PT ;  /* 0x000000011a00780c */ /* 0x008fe20003f06270 */
[----:B-1----:R-:W-:Y:S01]  /*1e30*/  VIADD R2, R2, 0x80 ;  /* 0x0000008002027836 */ /* 0x002fe20000000000 */
[----:B------:R-:W-:Y:S01]  /*1e40*/  @!PT LDS RZ, [RZ] ;  /* 0x00000000fffff984 */ /* 0x000fe20000000800 */
[----:B------:R-:W-:Y:S01]  /*1e50*/  @!PT LDS RZ, [RZ] ;  /* 0x00000000fffff984 */ /* 0x000fe20000000800 */
[----:B------:R-:W-:Y:S01]  /*1e60*/  @!PT LDS RZ, [RZ] ;  /* 0x00000000fffff984 */ /* 0x000fe20000000800 */
[----:B------:R-:W-:Y:S01]  /*1e70*/  @!PT LDS RZ, [RZ] ;  /* 0x00000000fffff984 */ /* 0x000fe20000000800 */
[----:B------:R1:W-:Y:S06]  /*1e80*/  MEMBAR.ALL.CTA ;  /* 0x0000000000007992 */ /* 0x0003ec0000008000 */
[----:B-1----:R-:W1:Y:S01]  /*1e90*/  FENCE.VIEW.ASYNC.S ;  /* 0x00000000000073c6 */ /* 0x002e620000000000 */
[----:B------:R-:W-:-:S04]  /*1ea0*/  PRMT R2, RZ, 0x654, R2 ;  /* 0x00000654ff027816 */ /* 0x000fc80000000002 */
[----:B-1----:R1:W-:Y:S01]  /*1eb0*/  SYNCS.ARRIVE.TRANS64.RED.A1T0 RZ, [R2+URZ], RZ ;  /* 0x000000ff02ff79a7 */ /* 0x0023e200081004ff */
[----:B--2---:R-:W-:-:S13]  /*1ec0*/  LOP3.LUT P2, RZ, R6, 0x1, RZ, 0xc0, !PT ;  /* 0x0000000106ff7812 */ /* 0x004fda000784c0ff */
[----:B------:R-:W-:Y:S01]  /*1ed0*/  @P2 SHF.R.U32.HI R3, RZ, 0x10, R5 ;  /* 0x00000010ff032819 */ /* 0x000fe20000011605 */
[----:B------:R-:W-:Y:S01]  /*1ee0*/  VOTEU.ANY UP0, P2 ;  /* 0x0000000000ff7886 */ /* 0x000fe20001000100 */
[----:B------:R-:W-:Y:S02]  /*1ef0*/  @P2 MOV R10, R4 ;  /* 0x00000004000a2202 */ /* 0x000fe40000000f00 */
[----:B------:R-:W-:Y:S02]  /*1f00*/  @P2 R2UR.BROADCAST UR4, R3 ;  /* 0x00000000030422ca */ /* 0x000fe400008e0000 */
[----:B------:R-:W-:-:S11]  /*1f10*/  @P2 LOP3.LUT R9, R5, 0xffff, RZ, 0xc0, !PT ;  /* 0x0000ffff05092812 */ /* 0x000fd600078ec0ff */
[----:B------:R-:W-:Y:S01]  /*1f20*/  @UP0 UMOV UR36, UR4 ;  /* 0x0000000400240c82 */ /* 0x000fe20008000000 */
[----:B-1----:R-:W-:Y:S05]  /*1f30*/  @!P0 BRA `(.L_x_33) ;  /* 0x0000000000b88947 */ /* 0x002fea0003800000 */
[----:B------:R-:W4:Y:S01]  /*1f40*/  LDC.64 R4, c[0x0][0xb18] ;  /* 0x0002c600ff047b82 */ /* 0x000f220000000a00 */
[----:B------:R-:W-:-:S07]  /*1f50*/  ISETP.NE.AND P3, PT, R26, 0x1, PT ;  /* 0x000000011a00780c */ /* 0x000fce0003f65270 */
[----:B------:R-:W1:Y:S08]  /*1f60*/  LDC.64 R6, c[0x0][0xb10] ;  /* 0x0002c400ff067b82 */ /* 0x000e700000000a00 */
[----:B------:R-:W2:Y:S08]  /*1f70*/  LDC R14, c[0x0][0xb20] ;  /* 0x0002c800ff0e7b82 */ /* 0x000eb00000000800 */
[----:B------:R-:W3:Y:S01]  /*1f80*/  LDC R15, c[0x0][0xb0c] ;  /* 0x0002c300ff0f7b82 */ /* 0x000ee20000000800 */
[----:B----4-:R-:W-:Y:S01]  /*1f90*/  IMAD.HI.U32 R19, R0, R5, RZ ;  /* 0x0000000500137227 */ /* 0x010fe200078e00ff */
[----:B------:R-:W-:-:S03]  /*1fa0*/  ISETP.NE.AND P0, PT, R4, 0x1, PT ;  /* 0x000000010400780c */ /* 0x000fc60003f05270 */
[----:B------:R-:W-:-:S03]  /*1fb0*/  IMAD.HI.U32 R5, R9, R5, RZ ;  /* 0x0000000509057227 */ /* 0x000fc600078e00ff */
[----:B------:R-:W4:Y:S01]  /*1fc0*/  LDC.64 R2, c[0x0][0xb28] ;  /* 0x0002ca00ff027b82 */ /* 0x000f220000000a00 */
[----:B-1----:R-:W-:-:S04]  /*1fd0*/  IMAD.HI.U32 R20, R8, R6, RZ ;  /* 0x0000000608147227 */ /* 0x002fc800078e00ff */
[----:B------:R-:W-:Y:S01]  /*1fe0*/  IMAD.HI.U32 R21, R10, R6, RZ ;  /* 0x000000060a157227 */ /* 0x000fe200078e00ff */
[----:B------:R-:W-:Y:S02]  /*1ff0*/  SHF.R.U32.HI R20, RZ, R7, R20 ;  /* 0x00000007ff147219 */ /* 0x000fe40000011614 */
[-C--:B--2---:R-:W-:Y:S02]  /*2000*/  SHF.R.U32.HI R19, RZ, R14.reuse, R19 ;  /* 0x0000000eff137219 */ /* 0x084fe40000011613 */
[----:B------:R-:W-:Y:S02]  /*2010*/  SHF.R.U32.HI R5, RZ, R14, R5 ;  /* 0x0000000eff057219 */ /* 0x000fe40000011605 */
[----:B------:R-:W-:Y:S02]  /*2020*/  SEL R19, R0, R19, !P0 ;  /* 0x0000001300137207 */ /* 0x000fe40004000000 */
[----:B------:R-:W-:Y:S02]  /*2030*/  SHF.R.U32.HI R21, RZ, R7, R21 ;  /* 0x00000007ff157219 */ /* 0x000fe40000011615 */
[----:B---3--:R-:W-:-:S02]  /*2040*/  ISETP.NE.AND P1, PT, R15, 0x1, PT ;  /* 0x000000010f00780c */ /* 0x008fc40003f25270 */
[----:B------:R-:W-:Y:S02]  /*2050*/  SEL R5, R9, R5, !P0 ;  /* 0x0000000509057207 */ /* 0x000fe40004000000 */
[----:B------:R-:W-:Y:S02]  /*2060*/  SEL R20, R8, R20, !P1 ;  /* 0x0000001408147207 */ /* 0x000fe40004800000 */
[----:B------:R-:W-:Y:S01]  /*2070*/  SEL R21, R10, R21, !P1 ;  /* 0x000000150a157207 */ /* 0x000fe20004800000 */
[----:B----4-:R-:W-:-:S04]  /*2080*/  IMAD.HI.U32 R18, R19, R2, RZ ;  /* 0x0000000213127227 */ /* 0x010fc800078e00ff */
        /* <DEDUP_REMOVED lines=10> */
[----:B------:R-:W-:-:S04]  /*2130*/  @!P0 IMAD.HI.U32 R7, R21, R2, RZ ;  /* 0x0000000215078227 */ /* 0x000fc800078e00ff */
[----:B------:R-:W-:Y:S01]  /*2140*/  IMAD.MOV R2, RZ, RZ, -R6 ;  /* 0x000000ffff027224 */ /* 0x000fe200078e0a06 */
[----:B------:R-:W-:Y:S02]  /*2150*/  @!P0 SHF.R.U32.HI R3, RZ, R3, R7 ;  /* 0x00000003ff038219 */ /* 0x000fe40000011607 */
[----:B------:R-:W-:Y:S01]  /*2160*/  IADD3 R7, PT, PT, -R5, RZ, RZ ;  /* 0x000000ff05077210 */ /* 0x000fe20007ffe1ff */
[----:B------:R-:W-:Y:S01]  /*2170*/  IMAD R2, R26, R2, R5 ;  /* 0x000000021a027224 */ /* 0x000fe200078e0205 */
        /* <DEDUP_REMOVED lines=10> */
.L_x_33:
[----:B------:R-:W1:Y:S02]  /*2220*/  LDCU UR4, c[0x0][0xb30] ;  /* 0x00016600ff0477ac */ /* 0x000e640008000800 */
[----:B-1----:R-:W-:-:S09]  /*2230*/  UISETP.NE.AND UP0, UPT, UR4, 0x1, UPT ;  /* 0x000000010400788c */ /* 0x002fd2000bf05270 */
[----:B------:R-:W-:Y:S05]  /*2240*/  BRA.U UP0, `(.L_x_34) ;  /* 0x0000000100407547 */ /* 0x000fea000b800000 */
[----:B------:R-:W1:Y:S08]  /*2250*/  LDC.64 R4, c[0x0][0xb10] ;  /* 0x0002c400ff047b82 */ /* 0x000e700000000a00 */
[----:B------:R-:W2:Y:S08]  /*2260*/  LDC.64 R2, c[0x0][0xb18] ;  /* 0x0002c600ff027b82 */ /* 0x000eb00000000a00 */
[----:B------:R-:W3:Y:S08]  /*2270*/  LDC R6, c[0x0][0xb20] ;  /* 0x0002c800ff067b82 */ /* 0x000ef00000000800 */
[----:B------:R-:W4:Y:S01]  /*2280*/  LDC R7, c[0x0][0xb0c] ;  /* 0x0002c300ff077b82 */ /* 0x000f220000000800 */
[----:B-1----:R-:W-:-:S05]  /*2290*/  IMAD.HI.U32 R4, R10, R4, RZ ;  /* 0x000000040a047227 */ /* 0x002fca00078e00ff */
[----:B------:R-:W-:Y:S01]  /*22a0*/  SHF.R.U32.HI R4, RZ, R5, R4 ;  /* 0x00000005ff047219 */ /* 0x000fe20000011604 */
[----:B--2---:R-:W-:Y:S01]  /*22b0*/  IMAD.HI.U32 R3, R9, R3, RZ ;  /* 0x0000000309037227 */ /* 0x004fe200078e00ff */
[----:B------:R-:W-:-:S04]  /*22c0*/  ISETP.NE.AND P0, PT, R2, 0x1, PT ;  /* 0x000000010200780c */ /* 0x000fc80003f05270 */
[----:B---3--:R-:W-:-:S04]  /*22d0*/  SHF.R.U32.HI R3, RZ, R6, R3 ;  /* 0x00000006ff037219 */ /* 0x008fc80000011603 */
[----:B------:R-:W-:Y:S02]  /*22e0*/  SEL R3, R9, R3, !P0 ;  /* 0x0000000309037207 */ /* 0x000fe40004000000 */
[----:B----4-:R-:W-:-:S04]  /*22f0*/  ISETP.NE.AND P1, PT, R7, 0x1, PT ;  /* 0x000000010700780c */ /* 0x010fc80003f25270 */
[----:B------:R-:W-:-:S05]  /*2300*/  SEL R4, R10, R4, !P1 ;  /* 0x000000040a047207 */ /* 0x000fca0004800000 */
[----:B------:R-:W-:Y:S02]  /*2310*/  IMAD.IADD R5, R3, 0x1, -R4 ;  /* 0x0000000103057824 */ /* 0x000fe400078e0a04 */
[----:B------:R-:W-:Y:S02]  /*2320*/  IMAD.IADD R3, R4, 0x1, -R3 ;  /* 0x0000000104037824 */ /* 0x000fe400078e0a03 */
[----:B------:R-:W-:Y:S02]  /*2330*/  IMAD R10, R5, R7, R10 ;  /* 0x00000007050a7224 */ /* 0x000fe400078e020a */
[----:B------:R-:W-:-:S07]  /*2340*/  IMAD R9, R3, R2, R9 ;  /* 0x0000000203097224 */ /* 0x000fce00078e0209 */
.L_x_34:
[----:B------:R-:W-:Y:S01]  /*2350*/  VIADD R16, R16, 0x1 ;  /* 0x0000000110107836 */ /* 0x000fe20000000000 */
[----:B------:R-:W-:Y:S01]  /*2360*/  PLOP3.LUT P1, PT, PT, PT, PT, 0x80, 0x8 ;  /* 0x000000000008781c */ /* 0x000fe20003f2f070 */
[----:B------:R-:W-:Y:S02]  /*2370*/  IMAD.IADD R15, R10, 0x1, R63 ;  /* 0x000000010a0f7824 */ /* 0x000fe400078e023f */
[----:B------:R-:W-:Y:S01]  /*2380*/  IMAD.IADD R14, R9, 0x1, R62 ;  /* 0x00000001090e7824 */ /* 0x000fe200078e023e */
[----:B------:R-:W-:-:S04]  /*2390*/  ISETP.NE.AND P0, PT, R16, 0x2, PT ;  /* 0x000000021000780c */ /* 0x000fc80003f05270 */
[----:B------:R-:W-:Y:S02]  /*23a0*/  SEL R2, RZ, 0x1, P0 ;  /* 0x00000001ff027807 */ /* 0x000fe40000000000 */
[----:B------:R-:W-:Y:S02]  /*23b0*/  SEL R16, R16, RZ, P0 ;  /* 0x000000ff10107207 */ /* 0x000fe40000000000 */
[----:B------:R-:W-:Y:S01]  /*23c0*/  LOP3.LUT R13, R13, R2, RZ, 0x3c, !PT ;  /* 0x000000020d0d7212 */ /* 0x000fe200078e3cff */
[----:B------:R-:W-:Y:S06]  /*23d0*/  @P2 BRA `(.L_x_35) ;  /* 0xfffffff000482947 */ /* 0x000fec000383ffff */
[----:B------:R-:W-:Y:S01]  /*23e0*/  UIADD3 UR21, UPT, UPT, UR21, 0x18, URZ ;  /* 0x0000001815157890 */ /* 0x000fe2000fffe0ff */
[----:B------:R-:W-:-:S03]  /*23f0*/  SHF.L.U32 R2, R17, 0x1f, RZ ;  /* 0x0000001f11027819 */ /* 0x000fc600000006ff */
[----:B------:R-:W-:-:S09]  /*2400*/  ULEA UR4, UR15, UR21, 0x3 ;  /* 0x000000150f047291 */ /* 0x000fd2000f8e18ff */
[----:B------:R-:W1:Y:S02]  /*2410*/  SYNCS.PHASECHK.TRANS64.TRYWAIT P0, [UR4], R2 ;  /* 0x00000002ff0075a7 */ /* 0x000e640008001104 */
[----:B-1----:R-:W-:Y:S05]  /*2420*/  @!P0 BRA `(.L_x_36) ;  /* 0x0000004c00b08947 */ /* 0x002fea0003800000 */
.L_x_119:
[----:B------:R-:W-:-:S04]  /*2430*/  UIADD3 UR4, UPT, UPT, UR15, 0x1, URZ ;  /* 0x000000010f047890 */ /* 0x000fc8000fffe0ff */
[----:B------:R-:W-:-:S04]  /*2440*/  UISETP.NE.AND UP0, UPT, UR4, 0x3, UPT ;  /* 0x000000030400788c */ /* 0x000fc8000bf05270 */
[----:B------:R-:W-:Y:S02]  /*2450*/  USEL UR6, URZ, 0x1, UP0 ;  /* 0x00000001ff067887 */ /* 0x000fe40008000000 */
[----:B------:R-:W-:-:S04]  /*2460*/  USEL UR4, UR4, URZ, UP0 ;  /* 0x000000ff04047287 */ /* 0x000fc80008000000 */
[----:B------:R-:W-:Y:S01]  /*2470*/  ULEA UR5, UR4, UR21, 0x3 ;  /* 0x0000001504057291 */ /* 0x000fe2000f8e18ff */
[----:B------:R-:W-:-:S04]  /*2480*/  LOP3.LUT R17, R17, UR6, RZ, 0x3c, !PT ;  /* 0x0000000611117c12 */ /* 0x000fc8000f8e3cff */
[----:B-1----:R-:W-:-:S04]  /*2490*/  SHF.L.U32 R2, R17, 0x1f, RZ ;  /* 0x0000001f11027819 */ /* 0x002fc800000006ff */
[----:B------:R-:W1:Y:S02]  /*24a0*/  SYNCS.PHASECHK.TRANS64.TRYWAIT P0, [UR5], R2 ;  /* 0x00000002ff0075a7 */ /* 0x000e640008001105 */
[----:B-1----:R-:W-:Y:S05]  /*24b0*/  @!P0 BRA `(.L_x_37) ;  /* 0x0000004c00a48947 */ /* 0x002fea0003800000 */
.L_x_121:
[----:B------:R-:W-:-:S04]  /*24c0*/  UIADD3 UR4, UPT, UPT, UR4, 0x1, URZ ;  /* 0x0000000104047890 */ /* 0x000fc8000fffe0ff */
[----:B------:R-:W-:-:S04]  /*24d0*/  UISETP.NE.AND UP0, UPT, UR4, 0x3, UPT ;  /* 0x000000030400788c */ /* 0x000fc8000bf05270 */
[----:B------:R-:W-:Y:S02]  /*24e0*/  USEL UR5, URZ, 0x1, UP0 ;  /* 0x00000001ff057887 */ /* 0x000fe40008000000 */
[----:B------:R-:W-:-:S04]  /*24f0*/  USEL UR4, UR4, URZ, UP0 ;  /* 0x000000ff04047287 */ /* 0x000fc80008000000 */
[----:B------:R-:W-:Y:S01]  /*2500*/  ULEA UR4, UR4, UR21, 0x3 ;  /* 0x0000001504047291 */ /* 0x000fe2000f8e18ff */
[----:B-1----:R-:W-:-:S04]  /*2510*/  LOP3.LUT R2, R17, UR5, RZ, 0x3c, !PT ;  /* 0x0000000511027c12 */ /* 0x002fc8000f8e3cff */
[----:B------:R-:W-:Y:S01]  /*2520*/  SHF.L.U32 R2, R2, 0x1f, RZ ;  /* 0x0000001f02027819 */ /* 0x000fe200000006ff */
[----:B----4-:R-:W-:-:S07]  /*2530*/  IMAD.U32 R0, RZ, RZ, UR4 ;  /* 0x00000004ff007e24 */ /* 0x010fce000f8e00ff */
.L_x_38:
[----:B-1----:R1:W2:Y:S02]  /*2540*/  SYNCS.PHASECHK.TRANS64.TRYWAIT P0, [R0+URZ], R2 ;  /* 0x00000002000075a7 */ /* 0x0022a400080011ff */
[----:B--2---:R-:W-:Y:S05]  /*2550*/  @!P0 NANOSLEEP.SYNCS 0x989680 ;  /* 0x009896800000895d */ /* 0x004fea0003900000 */
[----:B------:R-:W2:Y:S02]  /*2560*/  @!P0 SYNCS.PHASECHK.TRANS64 P0, [R0+URZ], R2 ;  /* 0x00000002000085a7 */ /* 0x000ea400080010ff */
[----:B--2---:R-:W-:Y:S05]  /*2570*/  @P0 EXIT ;  /* 0x000000000000094d */ /* 0x004fea0003800000 */
[----:B------:R-:W-:Y:S05]  /*2580*/  BRA `(.L_x_38) ;  /* 0xfffffffc00ec7947 */ /* 0x000fea000383ffff */
.L_x_17:
[----:B------:R-:W-:-:S04]  /*2590*/  UISETP.NE.AND UP1, UPT, UR43, URZ, UPT ;  /* 0x000000ff2b00728c */ /* 0x000fc8000bf25270 */
[----:B------:R-:W-:-:S09]  /*25a0*/  UISETP.NE.OR UP1, UPT, UR10, 0x1, UP1 ;  /* 0x000000010a00788c */ /* 0x000fd20008f25670 */
[----:B------:R-:W-:Y:S05]  /*25b0*/  BRA.U UP1, `(.L_x_39) ;  /* 0x0000000501487547 */ /* 0x000fea000b800000 */
[----:B------:R-:W-:Y:S01]  /*25c0*/  ISETP.NE.AND P2, PT, R2, RZ, PT ;  /* 0x000000ff0200720c */ /* 0x000fe20003f45270 */
[----:B------:R-:W-:Y:S01]  /*25d0*/  IMAD.MOV.U32 R12, RZ, RZ, 0x1 ;  /* 0x00000001ff0c7424 */ /* 0x000fe200078e00ff */
[----:B------:R-:W-:Y:S02]  /*25e0*/  CS2R R10, SRZ ;  /* 0x00000000000a7805 */ /* 0x000fe4000001ff00 */
[----:B------:R-:W-:Y:S01]  /*25f0*/  CS2R R8, SRZ ;  /* 0x0000000000087805 */ /* 0x000fe2000001ff00 */
[----:B------:R-:W-:Y:S01]  /*2600*/  UMOV UR6, 0x400 ;  /* 0x0000040000067882 */ /* 0x000fe20000000000 */
[----:B------:R-:W-:Y:S01]  /*2610*/  UMOV UR5, URZ ;  /* 0x000000ff00057c82 */ /* 0x000fe20008000000 */
[----:B------:R-:W-:-:S12]  /*2620*/  ULEA UR6, UR43, UR6, 0x18 ;  /* 0x000000062b067291 */ /* 0x000fd8000f8ec0ff */
.L_x_43:
[----:B------:R-:W-:Y:S02]  /*2630*/  LEA R0, R8, UR6, 0x3 ;  /* 0x0000000608007c11 */ /* 0x000fe4000f8e18ff */
[----:B------:R-:W-:-:S03]  /*2640*/  SHF.L.U32 R4, R9, 0x1f, RZ ;  /* 0x0000001f09047819 */ /* 0x000fc600000006ff */
[----:B------:R-:W-:Y:S01]  /*2650*/  VIADD R5, R0, 0xe0 ;  /* 0x000000e000057836 */ /* 0x000fe20000000000 */
[----:B------:R-:W1:Y:S02]  /*2660*/  SYNCS.PHASECHK.TRANS64.TRYWAIT P0, [R0+URZ+0xd0], R4 ;  /* 0x0000d004000075a7 */ /* 0x000e6400080011ff */
[----:B-1----:R-:W-:Y:S05]  /*2670*/  @!P0 BRA `(.L_x_40) ;  /* 0x0000004c004c8947 */ /* 0x002fea0003800000 */
.L_x_122:
[----:B------:R-:W-:Y:S01]  /*2680*/  ULEA UR4, UR5, UR6, 0x3 ;  /* 0x0000000605047291 */ /* 0x000fe2000f8e18ff */
[----:B-1----:R-:W-:Y:S01]  /*2690*/  PRMT R0, RZ, 0x654, R5 ;  /* 0x00000654ff007816 */ /* 0x002fe20000000005 */
[----:B------:R-:W-:Y:S01]  /*26a0*/  @!P2 IMAD.MOV.U32 R4, RZ, RZ, 0x10 ;  /* 0x00000010ff04a424 */ /* 0x000fe200078e00ff */
[----:B------:R-:W-:Y:S01]  /*26b0*/  SHF.L.U32 R5, R12, 0x1f, RZ ;  /* 0x0000001f0c057819 */ /* 0x000fe200000006ff */
[----:B------:R-:W-:Y:S01]  /*26c0*/  UIADD3 UR7, UPT, UPT, UR4, 0x70, URZ ;  /* 0x0000007004077890 */ /* 0x000fe2000fffe0ff */
[----:B------:R1:W-:Y:S05]  /*26d0*/  SYNCS.ARRIVE.TRANS64.RED.A1T0 RZ, [R0+URZ], RZ ;  /* 0x000000ff00ff79a7 */ /* 0x0003ea00081004ff */
[----:B------:R-:W-:Y:S01]  /*26e0*/  IMAD.U32 R6, RZ, RZ, UR7 ;  /* 0x00000007ff067e24 */ /* 0x000fe2000f8e00ff */
[----:B------:R-:W2:Y:S04]  /*26f0*/  SYNCS.PHASECHK.TRANS64.TRYWAIT P0, [UR4+0x80], R5 ;  /* 0x00008005ff0075a7 */ /* 0x000ea80008001104 */
[----:B------:R-:W-:Y:S01]  /*2700*/  PRMT R6, R2, 0x654, R6 ;  /* 0x0000065402067816 */ /* 0x000fe20000000006 */
[----:B-12---:R-:W-:Y:S06]  /*2710*/  @!P0 BRA `(.L_x_41) ;  /* 0x0000004c00388947 */ /* 0x006fec0003800000 */
.L_x_124:
[----:B------:R-:W-:Y:S01]  /*2720*/  ULEA UR8, UR5, UR6, 0x4 ;  /* 0x0000000605087291 */ /* 0x000fe2000f8e20ff */
[----:B------:R-:W-:Y:S01]  /*2730*/  SEL R3, R6, R3, !P2 ;  /* 0x0000000306037207 */ /* 0x000fe20005000000 */
[----:B------:R-:W-:Y:S01]  /*2740*/  UIADD3 UR9, UPT, UPT, UR4, 0x70, URZ ;  /* 0x0000007004097890 */ /* 0x000fe2000fffe0ff */
[----:B-1----:R-:W-:Y:S01]  /*2750*/  LEA R0, R11, UR6, 0x3 ;  /* 0x000000060b007c11 */ /* 0x002fe2000f8e18ff */
[----:B------:R-:W-:Y:S01]  /*2760*/  UIADD3 UR8, UPT, UPT, UR8, 0x100, URZ ;  /* 0x0000010008087890 */ /* 0x000fe2000fffe0ff */
[----:B------:R1:W-:Y:S01]  /*2770*/  @!P2 SYNCS.ARRIVE.TRANS64.RED RZ, [R3+URZ], R4 ;  /* 0x0000000403ffa9a7 */ /* 0x0003e200080004ff */
[----:B------:R-:W-:Y:S01]  /*2780*/  UIADD3 UR4, UPT, UPT, UR5, 0x1, URZ ;  /* 0x0000000105047890 */ /* 0x000fe2000fffe0ff */
[----:B------:R-:W-:-:S03]  /*2790*/  VIADD R8, R8, 0x1 ;  /* 0x0000000108087836 */ /* 0x000fc60000000000 */
[----:B------:R-:W-:Y:S02]  /*27a0*/  UISETP.NE.AND UP0, UPT, UR4, 0x2, UPT ;  /* 0x000000020400788c */ /* 0x000fe4000bf05270 */
[----:B------:R-:W-:Y:S01]  /*27b0*/  ISETP.NE.AND P0, PT, R8, 0x2, PT ;  /* 0x000000020800780c */ /* 0x000fe20003f05270 */
[----:B------:R-:W-:Y:S06]  /*27c0*/  UGETNEXTWORKID.BROADCAST [UR8], [UR9] ;  /* 0x00000000080073ca */ /* 0x000fec0008000100 */
[----:B------:R-:W-:Y:S02]  /*27d0*/  USEL UR7, URZ, 0x1, UP0 ;  /* 0x00000001ff077887 */ /* 0x000fe40008000000 */
[----:B------:R-:W-:-:S04]  /*27e0*/  USEL UR5, UR4, URZ, UP0 ;  /* 0x000000ff04057287 */ /* 0x000fc80008000000 */
[----:B------:R-:W-:Y:S02]  /*27f0*/  LOP3.LUT R12, R12, UR7, RZ, 0x3c, !PT ;  /* 0x000000070c0c7c12 */ /* 0x000fe4000f8e3cff */
[----:B-1----:R-:W-:-:S04]  /*2800*/  SHF.L.U32 R4, R10, 0x1f, RZ ;  /* 0x0000001f0a047819 */ /* 0x002fc800000006ff */
[----:B------:R-:W1:Y:S02]  /*2810*/  SYNCS.PHASECHK.TRANS64.TRYWAIT P1, [R0+URZ+0x70], R4 ;  /* 0x00007004000075a7 */ /* 0x000e6400080211ff */
[----:B-1----:R-:W-:Y:S05]  /*2820*/  @!P1 BRA `(.L_x_42) ;  /* 0x0000004c000c9947 */ /* 0x002fea0003800000 */
.L_x_125:
[C---:B-1----:R-:W-:Y:S01]  /*2830*/  LEA R4, R11.reuse, UR6, 0x4 ;  /* 0x000000060b047c11 */ /* 0x042fe2000f8e20ff */
[----:B------:R-:W-:Y:S01]  /*2840*/  VIADD R0, R0, 0x80 ;  /* 0x0000008000007836 */ /* 0x000fe20000000000 */
[----:B------:R-:W-:Y:S01]  /*2850*/  SEL R8, R8, RZ, P0 ;  /* 0x000000ff08087207 */ /* 0x000fe20000000000 */
[----:B------:R-:W-:-:S03]  /*2860*/  VIADD R11, R11, 0x1 ;  /* 0x000000010b0b7836 */ /* 0x000fc60000000000 */
[----:B------:R-:W1:Y:S01]  /*2870*/  LDS.128 R4, [R4+0x100] ;  /* 0x0001000004047984 */ /* 0x000e620000000c00 */
[----:B------:R-:W-:Y:S02]  /*2880*/  PRMT R0, RZ, 0x654, R0 ;  /* 0x00000654ff007816 */ /* 0x000fe40000000000 */
[C---:B------:R-:W-:Y:S01]  /*2890*/  ISETP.NE.AND P1, PT, R11.reuse, 0x2, PT ;  /* 0x000000020b00780c */ /* 0x040fe20003f25270 */
[----:B------:R-:W-:Y:S01]  /*28a0*/  @!PT LDS RZ, [RZ] ;  /* 0x00000000fffff984 */ /* 0x000fe20000000800 */
[----:B------:R-:W-:Y:S01]  /*28b0*/  @!PT LDS RZ, [RZ] ;  /* 0x00000000fffff984 */ /* 0x000fe20000000800 */
[----:B------:R-:W-:Y:S01]  /*28c0*/  @!PT LDS RZ, [RZ] ;  /* 0x00000000fffff984 */ /* 0x000fe20000000800 */
[----:B------:R-:W-:Y:S01]  /*28d0*/  @!PT LDS RZ, [RZ] ;  /* 0x00000000fffff984 */ /* 0x000fe20000000800 */
[----:B------:R2:W-:Y:S06]  /*28e0*/  MEMBAR.ALL.CTA ;  /* 0x0000000000007992 */ /* 0x0005ec0000008000 */
[----:B--2---:R-:W2:Y:S01]  /*28f0*/  FENCE.VIEW.ASYNC.S ;  /* 0x00000000000073c6 */ /* 0x004ea20000000000 */
[----:B------:R-:W-:Y:S01]  /*2900*/  SEL R11, R11, RZ, P1 ;  /* 0x000000ff0b0b7207 */ /* 0x000fe20000800000 */
[----:B--2---:R2:W-:Y:S01]  /*2910*/  SYNCS.ARRIVE.TRANS64.RED.A1T0 RZ, [R0+URZ], RZ ;  /* 0x000000ff00ff79a7 */ /* 0x0045e200081004ff */
[----:B-1----:R-:W-:-:S02]  /*2920*/  LOP3.LUT P3, RZ, R6, 0x1, RZ, 0xc0, !PT ;  /* 0x0000000106ff7812 */ /* 0x002fc4000786c0ff */
[----:B------:R-:W-:-:S04]  /*2930*/  SEL R4, RZ, 0x1, P1 ;  /* 0x00000001ff047807 */ /* 0x000fc80000800000 */
[----:B------:R-:W-:Y:S02]  /*2940*/  LOP3.LUT R10, R10, R4, RZ, 0x3c, !PT ;  /* 0x000000040a0a7212 */ /* 0x000fe400078e3cff */
[----:B--2---:R-:W-:-:S04]  /*2950*/  SEL R0, RZ, 0x1, P0 ;  /* 0x00000001ff007807 */ /* 0x004fc80000000000 */
[----:B------:R-:W-:Y:S01]  /*2960*/  LOP3.LUT R9, R9, R0, RZ, 0x3c, !PT ;  /* 0x0000000009097212 */ /* 0x000fe200078e3cff */
[----:B------:R-:W-:Y:S06]  /*2970*/  @P3 BRA `(.L_x_43) ;  /* 0xfffffffc002c3947 */ /* 0x000fec000383ffff */
[----:B------:R-:W-:Y:S01]  /*2980*/  ULEA UR4, UR5, UR6, 0x3 ;  /* 0x0000000605047291 */ /* 0x000fe2000f8e18ff */
[----:B------:R-:W-:-:S08]  /*2990*/  SHF.L.U32 R2, R12, 0x1f, RZ ;  /* 0x0000001f0c027819 */ /* 0x000fd000000006ff */
[----:B------:R-:W1:Y:S02]  /*29a0*/  SYNCS.PHASECHK.TRANS64 P0, [UR4+0x80], R2 ;  /* 0x00008002ff0075a7 */ /* 0x000e640008001004 */
[----:B-1----:R-:W-:Y:S05]  /*29b0*/  @P0 BRA `(.L_x_44) ;  /* 0x0000000000080947 */ /* 0x002fea0003800000 */
[----:B------:R-:W1:Y:S02]  /*29c0*/  SYNCS.PHASECHK.TRANS64.TRYWAIT P0, [UR4+0x80], R2 ;  /* 0x00008002ff0075a7 */ /* 0x000e640008001104 */
[----:B-1----:R-:W-:Y:S05]  /*29d0*/  @!P0 BRA `(.L_x_45) ;  /* 0x0000004800b48947 */ /* 0x002fea0003800000 */
.L_x_44:
[----:B------:R-:W-:-:S04]  /*29e0*/  UIADD3 UR7, UPT, UPT, UR5, 0x1, URZ ;  /* 0x0000000105077890 */ /* 0x000fc8000fffe0ff */
[----:B------:R-:W-:-:S04]  /*29f0*/  UISETP.NE.AND UP0, UPT, UR7, 0x2, UPT ;  /* 0x000000020700788c */ /* 0x000fc8000bf05270 */
[----:B------:R-:W-:Y:S02]  /*2a00*/  USEL UR8, URZ, 0x1, UP0 ;  /* 0x00000001ff087887 */ /* 0x000fe40008000000 */
[----:B------:R-:W-:-:S04]  /*2a10*/  USEL UR7, UR7, URZ, UP0 ;  /* 0x000000ff07077287 */ /* 0x000fc80008000000 */
[----:B------:R-:W-:Y:S01]  /*2a20*/  ULEA UR7, UR7, UR6, 0x3 ;  /* 0x0000000607077291 */ /* 0x000fe2000f8e18ff */
[----:B-1----:R-:W-:-:S04]  /*2a30*/  LOP3.LUT R2, R12, UR8, RZ, 0x3c, !PT ;  /* 0x000000080c027c12 */ /* 0x002fc8000f8e3cff */
[----:B------:R-:W-:-:S04]  /*2a40*/  SHF.L.U32 R0, R2, 0x1f, RZ ;  /* 0x0000001f02007819 */ /* 0x000fc800000006ff */
[----:B------:R-:W1:Y:S02]  /*2a50*/  SYNCS.PHASECHK.TRANS64 P0, [UR7+0x80], R0 ;  /* 0x00008000ff0075a7 */ /* 0x000e640008001007 */
[----:B-1----:R-:W-:Y:S05]  /*2a60*/  @P0 EXIT ;  /* 0x000000000000094d */ /* 0x002fea0003800000 */
[----:B------:R-:W-:Y:S02]  /*2a70*/  SHF.L.U32 R2, R2, 0x1f, RZ ;  /* 0x0000001f02027819 */ /* 0x000fe400000006ff */
[----:B------:R-:W-:-:S07]  /*2a80*/  MOV R0, UR7 ;  /* 0x0000000700007c02 */ /* 0x000fce0008000f00 */
.L_x_46:
[----:B-1----:R1:W2:Y:S02]  /*2a90*/  SYNCS.PHASECHK.TRANS64.TRYWAIT P0, [R0+URZ+0x80], R2 ;  /* 0x00008002000075a7 */ /* 0x0022a400080011ff */
[----:B--2---:R-:W-:Y:S05]  /*2aa0*/  @!P0 NANOSLEEP.SYNCS 0x989680 ;  /* 0x009896800000895d */ /* 0x004fea0003900000 */
[----:B------:R-:W2:Y:S02]  /*2ab0*/  @!P0 SYNCS.PHASECHK.TRANS64 P0, [R0+URZ+0x80], R2 ;  /* 0x00008002000085a7 */ /* 0x000ea400080010ff */
[----:B--2---:R-:W-:Y:S05]  /*2ac0*/  @P0 EXIT ;  /* 0x000000000000094d */ /* 0x004fea0003800000 */
[----:B------:R-:W-:Y:S05]  /*2ad0*/  BRA `(.L_x_46) ;  /* 0xfffffffc00ec7947 */ /* 0x000fea000383ffff */
.L_x_39:
[----:B------:R-:W-:-:S09]  /*2ae0*/  UISETP.NE.AND UP1, UPT, UR10, URZ, UPT ;  /* 0x000000ff0a00728c */ /* 0x000fd2000bf25270 */
[----:B------:R-:W-:Y:S05]  /*2af0*/  BRA.U UP1, `(.L_x_47) ;  /* 0x0000001101f47547 */ /* 0x000fea000b800000 */
[----:B------:R-:W-:Y:S01]  /*2b00*/  UMOV UR4, 0x40 ;  /* 0x0000004000047882 */ /* 0x000fe20000000000 */
[----:B------:R-:W-:Y:S01]  /*2b10*/  NOP ;  /* 0x0000000000007918 */ /* 0x000fe20000000000 */
[----:B------:R-:W-:Y:S01]  /*2b20*/  ULEA UR5, UR43, UR4, 0x18 ;  /* 0x000000042b057291 */ /* 0x000fe2000f8ec0ff */
[----:B------:R-:W-:Y:S02]  /*2b30*/  UMOV UR6, 0x400 ;  /* 0x0000040000067882 */ /* 0x000fe40000000000 */
[----:B------:R-:W-:-:S06]  /*2b40*/  ULEA UR6, UR43, UR6, 0x18 ;  /* 0x000000062b067291 */ /* 0x000fcc000f8ec0ff */
[----:B------:R-:W1:Y:S02]  /*2b50*/  LDS.U8 R0, [UR5+0x1c] ;  /* 0x00001c05ff007984 */ /* 0x000e640008000000 */
[----:B-1----:R-:W-:-:S13]  /*2b60*/  ISETP.NE.AND P0, PT, R0, RZ, PT ;  /* 0x000000ff0000720c */ /* 0x002fda0003f05270 */
[----:B------:R-:W-:Y:S05]  /*2b70*/  @P0 BRA `(.L_x_48) ;  /* 0x0000000000580947 */ /* 0x000fea0003800000 */
[----:B------:R-:W-:-:S13]  /*2b80*/  ELECT P0, URZ, PT ;  /* 0x0000000000ff782f */ /* 0x000fda0003800000 */
[----:B------:R-:W-:Y:S05]  /*2b90*/  @!P0 BRA `(.L_x_49) ;  /* 0x0000000000608947 */ /* 0x000fea0003800000 */
[----:B------:R-:W-:Y:S01]  /*2ba0*/  UMOV UR4, 0x10 ;  /* 0x0000001000047882 */ /* 0x000fe20000000000 */
[----:B------:R-:W-:Y:S01]  /*2bb0*/  HFMA2 R0, -RZ, RZ, 0, 5.9604644775390625e-08 ;  /* 0x00000001ff007431 */ /* 0x000fe200000001ff */
[----:B------:R-:W-:-:S03]  /*2bc0*/  MOV R2, 0xffff ;  /* 0x0000ffff00027802 */ /* 0x000fc60000000f00 */
[----:B------:R-:W-:Y:S04]  /*2bd0*/  DEPBAR.LE SB1, 0x36 ;  /* 0x00009d800000791a */ /* 0x000fe80000000000 */
[----:B------:R-:W1:Y:S02]  /*2be0*/  UTCATOMSWS.FIND_AND_SET.ALIGN UP0, UR4, UR4 ;  /* 0x00000004000475e3 */ /* 0x000e640008000800 */
[----:B-1----:R-:W-:Y:S01]  /*2bf0*/  MOV R3, UR4 ;  /* 0x0000000400037c02 */ /* 0x002fe20008000f00 */
[----:B------:R-:W-:Y:S06]  /*2c00*/  BRA.U UP0, `(.L_x_50) ;  /* 0x0000000100187547 */ /* 0x000fec000b800000 */
.L_x_51:
[----:B------:R-:W-:Y:S05]  /*2c10*/  NANOSLEEP 0x64 ;  /* 0x000000640000795d */ /* 0x000fea0003800000 */
[----:B------:R-:W-:-:S05]  /*2c20*/  UMOV UR4, 0x10 ;  /* 0x0000001000047882 */ /* 0x000fca0000000000 */
[----:B------:R-:W-:Y:S04]  /*2c30*/  DEPBAR.LE SB1, 0x36 ;  /* 0x00009d800000791a */ /* 0x000fe80000000000 */
[----:B------:R-:W1:Y:S02]  /*2c40*/  UTCATOMSWS.FIND_AND_SET.ALIGN UP0, UR4, UR4 ;  /* 0x00000004000475e3 */ /* 0x000e640008000800 */
[----:B-1----:R-:W-:Y:S01]  /*2c50*/  MOV R3, UR4 ;  /* 0x0000000400037c02 */ /* 0x002fe20008000f00 */
[----:B------:R-:W-:Y:S05]  /*2c60*/  BRA.U !UP0, `(.L_x_51) ;  /* 0xfffffffd08e87547 */ /* 0x000fea000b83ffff */
.L_x_50:
[-C--:B------:R-:W-:Y:S02]  /*2c70*/  SHF.L.U32 R2, R2, R3.reuse, RZ ;  /* 0x0000000302027219 */ /* 0x080fe400000006ff */
[----:B------:R-:W-:Y:S01]  /*2c80*/  SHF.L.U32 R0, R0, R3, RZ ;  /* 0x0000000300007219 */ /* 0x000fe200000006ff */
[----:B------:R-:W-:Y:S02]  /*2c90*/  IMAD.SHL.U32 R3, R3, 0x20, RZ ;  /* 0x0000002003037824 */ /* 0x000fe400078e00ff */
[----:B------:R1:W-:Y:S04]  /*2ca0*/  ATOMS.OR RZ, [UR5+0x14], R2 ;  /* 0x00001402ffff798c */ /* 0x0003e8000b000005 */
[----:B------:R1:W-:Y:S04]  /*2cb0*/  ATOMS.OR RZ, [UR5+0x18], R0 ;  /* 0x00001800ffff798c */ /* 0x0003e8000b000005 */
[----:B------:R1:W-:Y:S01]  /*2cc0*/  STS [UR6+0x120], R3 ;  /* 0x00012003ff007988 */ /* 0x0003e20008000806 */
[----:B------:R-:W-:Y:S05]  /*2cd0*/  BRA `(.L_x_49) ;  /* 0x0000000000107947 */ /* 0x000fea0003800000 */
.L_x_48:
[----:B------:R-:W-:Y:S02]  /*2ce0*/  MOV R0, 0xffffffff ;  /* 0xffffffff00007802 */ /* 0x000fe40000000f00 */
[----:B------:R-:W-:-:S03]  /*2cf0*/  MOV R2, 0x2d20 ;  /* 0x00002d2000027802 */ /* 0x000fc60000000f00 */
[----:B------:R1:W-:Y:S04]  /*2d00*/  STS [UR6+0x120], R0 ;  /* 0x00012000ff007988 */ /* 0x0003e80008000806 */
[----:B-1-3-5:R-:W-:Y:S05]  /*2d10*/  CALL.REL.NOINC `($__internal_1_$__cuda_sm10x_tcgen05_guardrail_trap_phase_invalid_during_alloc) ;  /* 0x0000004c00887944 */ /* 0x02afea0003c00000 */
.L_x_49:
[----:B------:R-:W-:Y:S05]  /*2d20*/  WARPSYNC.ALL ;  /* 0x0000000000007948 */ /* 0x000fea0003800000 */
[----:B------:R-:W2:Y:S01]  /*2d30*/  S2UR UR4, SR_CgaCtaId ;  /* 0x00000000000479c3 */ /* 0x000ea20000008800 */
[----:B------:R-:W-:Y:S01]  /*2d40*/  UMOV UR71, 0x400 ;  /* 0x0000040000477882 */ /* 0x000fe20000000000 */
[----:B------:R-:W-:-:S06]  /*2d50*/  NOP ;  /* 0x0000000000007918 */ /* 0x000fcc0000000000 */
[----:B------:R-:W-:Y:S06]  /*2d60*/  BAR.ARV 0x6, 0xa0 ;  /* 0x0182800000007b1d */ /* 0x000fec0000002000 */
[----:B------:R-:W4:Y:S01]  /*2d70*/  LDCU UR5, c[0x0][0x38c] ;  /* 0x00007180ff0577ac */ /* 0x000f220008000800 */
[----:B------:R-:W-:Y:S01]  /*2d80*/  IMAD.MOV.U32 R11, RZ, RZ, 0x1 ;  /* 0x00000001ff0b7424 */ /* 0x000fe200078e00ff */
[----:B------:R-:W-:Y:S01]  /*2d90*/  CS2R R8, SRZ ;  /* 0x0000000000087805 */ /* 0x000fe2000001ff00 */
[----:B------:R-:W-:Y:S01]  /*2da0*/  IMAD.MOV.U32 R10, RZ, RZ, RZ ;  /* 0x000000ffff0a7224 */ /* 0x000fe200078e00ff */
[----:B------:R-:W3:Y:S01]  /*2db0*/  LDCU UR7, c[0x0][0x38c] ;  /* 0x00007180ff0777ac */ /* 0x000ee20008000800 */
[----:B------:R-:W-:Y:S01]  /*2dc0*/  UMOV UR74, URZ ;  /* 0x000000ff004a7c82 */ /* 0x000fe20008000000 */
[----:B------:R-:W-:Y:S01]  /*2dd0*/  UMOV UR9, URZ ;  /* 0x000000ff00097c82 */ /* 0x000fe20008000000 */
[----:B--2---:R-:W-:Y:S01]  /*2de0*/  ULEA UR71, UR4, UR71, 0x18 ;  /* 0x0000004704477291 */ /* 0x004fe2000f8ec0ff */
[----:B------:R-:W-:Y:S01]  /*2df0*/  UMOV UR76, 0x0 ;  /* 0x00000000004c7882 */ /* 0x000fe20000000000 */
[----:B------:R-:W-:-:S02]  /*2e00*/  UMOV UR77, 0x4118910 ;  /* 0x04118910004d7882 */ /* 0x000fc40000000000 */
[----:B------:R-:W-:Y:S02]  /*2e10*/  UIADD3 UR6, UPT, UPT, UR71, 0x1e800, URZ ;  /* 0x0001e80047067890 */ /* 0x000fe4000fffe0ff */
[----:B----4-:R-:W-:-:S03]  /*2e20*/  UIADD3 UR5, UPT, UPT, UR5, 0x7f, URZ ;  /* 0x0000007f05057890 */ /* 0x010fc6000fffe0ff */
[----:B-1----:R-:W1:Y:S01]  /*2e30*/  LDS R0, [UR71+0x120] ;  /* 0x00012047ff007984 */ /* 0x002e620008000800 */
[----:B------:R-:W-:Y:S02]  /*2e40*/  USHF.R.S32.HI UR4, URZ, 0x1f, UR5 ;  /* 0x0000001fff047899 */ /* 0x000fe40008011405 */
[----:B---3--:R-:W-:Y:S02]  /*2e50*/  UISETP.GE.AND UP3, UPT, UR7, 0x1, UPT ;  /* 0x000000010700788c */ /* 0x008fe4000bf66270 */
[----:B------:R-:W-:Y:S02]  /*2e60*/  ULEA.HI UR4, UR4, UR5, URZ, 0x7 ;  /* 0x0000000504047291 */ /* 0x000fe4000f8f38ff */
[----:B------:R-:W-:Y:S02]  /*2e70*/  UIADD3 UR5, UPT, UPT, UR71, 0x6800, URZ ;  /* 0x0000680047057890 */ /* 0x000fe4000fffe0ff */
[----:B------:R-:W-:Y:S02]  /*2e80*/  USHF.R.S32.HI UR8, URZ, 0x7, UR4 ;  /* 0x00000007ff087899 */ /* 0x000fe40008011404 */
[----:B------:R-:W-:-:S02]  /*2e90*/  USHF.R.U32.HI UR4, URZ, 0x4, UR6 ;  /* 0x00000004ff047899 */ /* 0x000fc40008011606 */
[----:B------:R-:W-:Y:S02]  /*2ea0*/  UISETP.LT.AND UP0, UPT, UR8, 0x1, UPT ;  /* 0x000000010800788c */ /* 0x000fe4000bf01270 */
[----:B------:R-:W-:Y:S01]  /*2eb0*/  IMAD.U32 R12, RZ, RZ, UR8 ;  /* 0x00000008ff0c7e24 */ /* 0x000fe2000f8e00ff */
[----:B------:R-:W-:Y:S02]  /*2ec0*/  ULOP3.LUT UR4, UR4, 0x3fff, URZ, 0xc0, !UPT ;  /* 0x00003fff04047892 */ /* 0x000fe4000f8ec0ff */
[----:B------:R-:W-:Y:S02]  /*2ed0*/  USEL UR6, UR8, 0x1, !UP0 ;  /* 0x0000000108067887 */ /* 0x000fe4000c000000 */
[----:B------:R-:W-:Y:S02]  /*2ee0*/  ULOP3.LUT UR73, UR4, 0x4000000, URZ, 0xfc, !UPT ;  /* 0x0400000004497892 */ /* 0x000fe4000f8efcff */
[----:B------:R-:W-:Y:S02]  /*2ef0*/  UIADD3 UR4, UPT, UPT, -UR6, URZ, URZ ;  /* 0x000000ff06047290 */ /* 0x000fe4000fffe1ff */
[----:B------:R-:W-:-:S04]  /*2f00*/  USHF.R.U32.HI UR5, URZ, 0x4, UR5 ;  /* 0x00000004ff057899 */ /* 0x000fc80008011605 */
[----:B------:R-:W-:Y:S01]  /*2f10*/  ULOP3.LUT UR5, UR5, 0x3fff, URZ, 0xc0, !UPT ;  /* 0x00003fff05057892 */ /* 0x000fe2000f8ec0ff */
[----:B------:R-:W-:-:S03]  /*2f20*/  MOV R13, UR4 ;  /* 0x00000004000d7c02 */ /* 0x000fc60008000f00 */
[----:B------:R-:W-:Y:S01]  /*2f30*/  ULOP3.LUT UR72, UR5, 0x4000000, URZ, 0xfc, !UPT ;  /* 0x0400000005487892 */ /* 0x000fe2000f8efcff */
[----:B-1----:R-:W-:-:S13]  /*2f40*/  R2UR UR8, R0 ;  /* 0x00000000000872ca */ /* 0x002fda00000e0000 */
[----:B------:R-:W-:-:S07]  /*2f50*/  MOV R14, UR8 ;  /* 0x00000008000e7c02 */ /* 0x000fce0008000f00 */
.L_x_58:
[----:B------:R-:W-:Y:S02]  /*2f60*/  LEA R0, R10, UR71, 0x3 ;  /* 0x000000470a007c11 */ /* 0x000fe4000f8e18ff */
[----:B------:R-:W-:Y:S02]  /*2f70*/  SHF.L.U32 R2, R9, 0x1f, RZ ;  /* 0x0000001f09027819 */ /* 0x000fe400000006ff */
[----:B------:R-:W-:Y:S01]  /*2f80*/  PLOP3.LUT P0, PT, PT, PT, UP3, 0x80, 0x8 ;  /* 0x000000000008781c */ /* 0x000fe20003f0f038 */
[----:B------:R-:W-:Y:S01]  /*2f90*/  VIADD R3, R0, 0x80 ;  /* 0x0000008000037836 */ /* 0x000fe20000000000 */
[----:B-1----:R-:W1:Y:S02]  /*2fa0*/  SYNCS.PHASECHK.TRANS64.TRYWAIT P1, [R0+URZ+0x70], R2 ;  /* 0x00007002000075a7 */ /* 0x002e6400080211ff */
[----:B-1----:R-:W-:Y:S09]  /*2fb0*/  @!P1 BRA `(.L_x_52) ;  /* 0x0000004400549947 */ /* 0x002ff20003800000 */
.L_x_127:
[----:B------:R-:W-:Y:S01]  /*2fc0*/  LEA R4, R10, UR71, 0x4 ;  /* 0x000000470a047c11 */ /* 0x000fe2000f8e20ff */
[----:B------:R-:W-:Y:S01]  /*2fd0*/  @UP3 ULEA UR4, UR9, UR71, 0x3 ;  /* 0x0000004709043291 */ /* 0x000fe2000f8e18ff */
[----:B------:R-:W-:Y:S01]  /*2fe0*/  PLOP3.LUT P2, PT, PT, PT, PT, 0x80, 0x8 ;  /* 0x000000000008781c */ /* 0x000fe20003f4f070 */
[----:B------:R-:W-:Y:S01]  /*2ff0*/  ULEA UR75, UR74, UR71, 0x3 ;  /* 0x000000474a4b7291 */ /* 0x000fe2000f8e18ff */
[----:B------:R-:W-:Y:S02]  /*3000*/  PRMT R3, RZ, 0x654, R3 ;  /* 0x00000654ff037816 */ /* 0x000fe40000000003 */
[----:B------:R-:W2:Y:S01]  /*3010*/  LDS.128 R4, [R4+0x100] ;  /* 0x0001000004047984 */ /* 0x000ea20000000c00 */
[----:B-1----:R-:W-:Y:S02]  /*3020*/  @P0 SHF.L.U32 R2, R8, 0x1f, RZ ;  /* 0x0000001f08020819 */ /* 0x002fe400000006ff */
[----:B------:R-:W-:Y:S01]  /*3030*/  SHF.L.U32 R0, R11, 0x1f, RZ ;  /* 0x0000001f0b007819 */ /* 0x000fe200000006ff */
[----:B------:R-:W-:Y:S01]  /*3040*/  @!PT LDS RZ, [RZ] ;  /* 0x00000000fffff984 */ /* 0x000fe20000000800 */
[----:B------:R-:W-:Y:S01]  /*3050*/  @!PT LDS RZ, [RZ] ;  /* 0x00000000fffff984 */ /* 0x000fe20000000800 */
[----:B------:R-:W-:Y:S01]  /*3060*/  @!PT LDS RZ, [RZ] ;  /* 0x00000000fffff984 */ /* 0x000fe20000000800 */
[----:B------:R-:W-:Y:S01]  /*3070*/  @!PT LDS RZ, [RZ] ;  /* 0x00000000fffff984 */ /* 0x000fe20000000800 */
[----:B------:R1:W-:Y:S06]  /*3080*/  MEMBAR.ALL.CTA ;  /* 0x0000000000007992 */ /* 0x0003ec0000008000 */
[----:B-1----:R-:W1:Y:S01]  /*3090*/  FENCE.VIEW.ASYNC.S ;  /* 0x00000000000073c6 */ /* 0x002e620000000000 */
[----:B------:R-:W-:Y:S01]  /*30a0*/  R2UR UR6, R14 ;  /* 0x000000000e0672ca */ /* 0x000fe200000e0000 */
[----:B-1----:R1:W-:Y:S01]  /*30b0*/  SYNCS.ARRIVE.TRANS64.RED.A1T0 RZ, [R3+URZ], RZ ;  /* 0x000000ff03ff79a7 */ /* 0x0023e200081004ff */
[----:B------:R1:W3:Y:S01]  /*30c0*/  @P0 SYNCS.PHASECHK.TRANS64.TRYWAIT P2, [UR4], R2 ;  /* 0x00000002ff0005a7 */ /* 0x0002e20008041104 */
[----:B------:R-:W-:Y:S01]  /*30d0*/  ULEA.HI UR4, UR74, UR74, URZ, 0x1 ;  /* 0x0000004a4a047291 */ /* 0x000fe2000f8f08ff */
[----:B--2---:R-:W-:-:S03]  /*30e0*/  LOP3.LUT P1, RZ, R6, 0x1, RZ, 0xc0, !PT ;  /* 0x0000000106ff7812 */ /* 0x004fc6000782c0ff */
[----:B------:R-:W-:Y:S02]  /*30f0*/  USHF.L.U32 UR5, UR4, 0x5, URZ ;  /* 0x0000000504057899 */ /* 0x000fe400080006ff */
[----:B------:R-:W-:Y:S02]  /*3100*/  ULOP3.LUT UR8, UR4, 0xffe, URZ, 0xc0, !UPT ;  /* 0x00000ffe04087892 */ /* 0x000fe4000f8ec0ff */
[----:B------:R-:W-:Y:S02]  /*3110*/  ULOP3.LUT UR4, UR5, 0xffffffc0, URZ, 0xc0, !UPT ;  /* 0xffffffc005047892 */ /* 0x000fe4000f8ec0ff */
[----:B------:R-:W-:Y:S02]  /*3120*/  UIADD3 UR8, UPT, UPT, -UR8, UR74, URZ ;  /* 0x0000004a08087290 */ /* 0x000fe4000fffe1ff */
[----:B------:R-:W-:Y:S01]  /*3130*/  UIADD3 UR4, UPT, UPT, UR6, UR4, URZ ;  /* 0x0000000406047290 */ /* 0x000fe2000fffe0ff */
[----:B------:R-:W2:Y:S03]  /*3140*/  SYNCS.PHASECHK.TRANS64.TRYWAIT P0, [UR75+0xb0], R0 ;  /* 0x0000b000ff0075a7 */ /* 0x000ea6000800114b */
[----:B------:R-:W-:Y:S01]  /*3150*/  ULEA UR8, UR8, UR4, 0x14 ;  /* 0x0000000408087291 */ /* 0x000fe2000f8ea0ff */
[----:B-123--:R-:W-:Y:S11]  /*3160*/  @!P0 BRA `(.L_x_53) ;  /* 0x0000004000fc8947 */ /* 0x00eff60003800000 */
.L_x_129:
[----:B------:R-:W-:Y:S01]  /*3170*/  IADD3 R10, PT, PT, R10, 0x1, RZ ;  /* 0x000000010a0a7810 */ /* 0x000fe20007ffe0ff */
[----:B------:R-:W-:Y:S06]  /*3180*/  BRA.U !UP3, `(.L_x_54) ;  /* 0x000000050bec7547 */ /* 0x000fec000b800000 */
[----:B------:R-:W-:Y:S01]  /*3190*/  R2UR UR69, R13 ;  /* 0x000000000d4572ca */ /* 0x000fe200000e0000 */
[----:B------:R-:W-:Y:S01]  /*31a0*/  UPLOP3.LUT UP4, UPT, UPT, UPT, UPT, 0x40, 0x4 ;  /* 0x000000000004789c */ /* 0x000fe20003f8e870 */
[----:B------:R-:W-:Y:S01]  /*31b0*/  R2UR UR68, R12 ;  /* 0x000000000c4472ca */ /* 0x000fe200000e0000 */
[----:B------:R-:W-:-:S14]  /*31c0*/  UMOV UR7, UR9 ;  /* 0x0000000900077c82 */ /* 0x000fdc0008000000 */
.L_x_57:
[----:B------:R-:W-:Y:S02]  /*31d0*/  UIADD3 UR69, UPT, UPT, UR69, 0x1, URZ ;  /* 0x0000000145457890 */ /* 0x000fe4000fffe0ff */
[----:B--2---:R-:W-:Y:S02]  /*31e0*/  ULEA UR5, UR7, UR71, 0x3 ;  /* 0x0000004707057291 */ /* 0x004fe4000f8e18ff */
[----:B------:R-:W-:Y:S01]  /*31f0*/  UISETP.NE.AND UP0, UPT, UR69, URZ, UPT ;  /* 0x000000ff4500728c */ /* 0x000fe2000bf05270 */
[----:B------:R-:W-:Y:S10]  /*3200*/  @P2 BRA `(.L_x_55) ;  /* 0x00000000000c2947 */ /* 0x000ff40003800000 */
[----:B-1----:R-:W-:Y:S04]  /*3210*/  SHF.L.U32 R2, R8, 0x1f, RZ ;  /* 0x0000001f08027819 */ /* 0x002fe800000006ff */
[----:B------:R-:W1:Y:S02]  /*3220*/  SYNCS.PHASECHK.TRANS64.TRYWAIT P0, [UR5], R2 ;  /* 0x00000002ff0075a7 */ /* 0x000e640008001105 */
[----:B-1----:R-:W-:Y:S05]  /*3230*/  @!P0 BRA `(.L_x_56) ;  /* 0x0000004000e08947 */ /* 0x002fea0003800000 */
.L_x_55:
[----:B------:R-:W-:Y:S01]  /*3240*/  UISETP.NE.AND UP1, UPT, UR68, 0x1, UPT ;  /* 0x000000014400788c */ /* 0x000fe2000bf25270 */
[----:B------:R-:W-:Y:S01]  /*3250*/  PLOP3.LUT P2, PT, PT, PT, PT, 0x80, 0x8 ;  /* 0x000000000008781c */ /* 0x000fe20003f4f070 */
[----:B------:R-:W-:Y:S01]  /*3260*/  UIADD3 UR9, UPT, UPT, UR7, 0x1, URZ ;  /* 0x0000000107097890 */ /* 0x000fe2000fffe0ff */
[----:B------:R-:W-:Y:S01]  /*3270*/  MOV.SPILL R3, UR75 ;  /* 0x0000004b00037c02 */ /* 0x000fe20009000f00 */
[----:B------:R-:W-:Y:S01]  /*3280*/  UIADD3 UR70, UPT, UPT, UR5, 0x18, URZ ;  /* 0x0000001805467890 */ /* 0x000fe2000fffe0ff */
[----:B-1----:R-:W-:Y:S01]  /*3290*/  MOV.SPILL R2, UR74 ;  /* 0x0000004a00027c02 */ /* 0x002fe20009000f00 */
[----:B------:R-:W-:Y:S01]  /*32a0*/  UISETP.NE.AND UP2, UPT, UR9, 0x3, UPT ;  /* 0x000000030900788c */ /* 0x000fe2000bf45270 */
[----:B------:R-:W-:Y:S01]  /*32b0*/  PLOP3.LUT P0, PT, PT, PT, UP1, 0x80, 0x8 ;  /* 0x000000000008781c */ /* 0x000fe20003f0f018 */
[----:B------:R-:W-:Y:S02]  /*32c0*/  ULEA UR6, UR7, UR73, 0xb ;  /* 0x0000004907067291 */ /* 0x000fe4000f8e58ff */
[----:B------:R-:W-:Y:S02]  /*32d0*/  USEL UR5, URZ, 0x1, UP2 ;  /* 0x00000001ff057887 */ /* 0x000fe40009000000 */
[----:B------:R-:W-:Y:S02]  /*32e0*/  USEL UR9, UR9, URZ, UP2 ;  /* 0x000000ff09097287 */ /* 0x000fe40009000000 */
[----:B------:R-:W-:Y:S02]  /*32f0*/  ULEA UR4, UR7, UR72, 0xb ;  /* 0x0000004807047291 */ /* 0x000fe4000f8e58ff */
[----:B------:R-:W-:Y:S01]  /*3300*/  @UP1 ULEA UR7, UR9, UR71, 0x3 ;  /* 0x0000004709071291 */ /* 0x000fe2000f8e18ff */
[----:B------:R-:W-:Y:S01]  /*3310*/  LOP3.LUT R8, R8, UR5, RZ, 0x3c, !PT ;  /* 0x0000000508087c12 */ /* 0x000fe2000f8e3cff */
[----:B------:R-:W-:Y:S02]  /*3320*/  UIADD3 UR20, UPT, UPT, UR6, 0x40, URZ ;  /* 0x0000004006147890 */ /* 0x000fe4000fffe0ff */
[----:B------:R-:W-:Y:S01]  /*3330*/  UIADD3 UR18, UPT, UPT, UR4, 0x40, URZ ;  /* 0x0000004004127890 */ /* 0x000fe2000fffe0ff */
[----:B------:R-:W-:Y:S01]  /*3340*/  @P0 SHF.L.U32 R0, R8, 0x1f, RZ ;  /* 0x0000001f08000819 */ /* 0x000fe200000006ff */
[----:B------:R-:W-:Y:S02]  /*3350*/  UIADD3 UR14, UPT, UPT, UR6, 0x80, URZ ;  /* 0x00000080060e7890 */ /* 0x000fe4000fffe0ff */
[----:B------:R-:W-:Y:S01]  /*3360*/  UIADD3 UR12, UPT, UPT, UR4, 0x80, URZ ;  /* 0x00000080040c7890 */ /* 0x000fe2000fffe0ff */
[----:B------:R2:W3:Y:S01]  /*3370*/  @P0 SYNCS.PHASECHK.TRANS64.TRYWAIT P2, [UR7], R0 ;  /* 0x00000000ff0005a7 */ /* 0x0004e20008041107 */
[----:B------:R-:W-:Y:S02]  /*3380*/  UIADD3 UR66, UPT, UPT, UR6, 0xc0, URZ ;  /* 0x000000c006427890 */ /* 0x000fe4000fffe0ff */
        /* <DEDUP_REMOVED lines=24> */
[----:B------:R-:W-:Y:S01]  /*3510*/  UIADD3 UR68, UPT, UPT, UR68, -0x1, URZ ;  /* 0xffffffff44447890 */ /* 0x000fe2000fffe0ff */
[----:B------:R-:W-:Y:S01]  /*3520*/  UMOV UR7, 0x20004020 ;  /* 0x2000402000077882 */ /* 0x000fe20000000000 */
[----:B------:R-:W-:Y:S01]  /*3530*/  UMOV UR74, 0x0 ;  /* 0x00000000004a7882 */ /* 0x000fe20000000000 */
[----:B------:R-:W-:Y:S01]  /*3540*/  UMOV UR75, 0x4118910 ;  /* 0x04118910004b7882 */ /* 0x000fe20000000000 */
[----:B------:R-:W-:Y:S01]  /*3550*/  UMOV UR5, 0x20004020 ;  /* 0x2000402000057882 */ /* 0x000fe20000000000 */
[----:B------:R-:W-:Y:S01]  /*3560*/  UMOV UR21, 0x20004020 ;  /* 0x2000402000157882 */ /* 0x000fe20000000000 */
[----:B------:R1:W-:Y:S01]  /*3570*/  UTCHMMA gdesc[UR4], gdesc[UR6], tmem[UR8], tmem[UR74], idesc[UR75], UP4 ;  /* 0x00ff4a06040075ea */ /* 0x0003e2000a000008 */
[----:B------:R-:W-:Y:S01]  /*3580*/  UPLOP3.LUT UP4, UPT, UPT, UPT, UPT, 0x80, 0x8 ;  /* 0x000000000008789c */ /* 0x000fe20003f8f070 */
[----:B------:R-:W-:Y:S01]  /*3590*/  UMOV UR19, 0x20004020 ;  /* 0x2000402000137882 */ /* 0x000fe20000000000 */
[----:B------:R-:W-:Y:S01]  /*35a0*/  UMOV UR15, 0x20004020 ;  /* 0x20004020000f7882 */ /* 0x000fe20000000000 */
[----:B------:R4:W-:Y:S01]  /*35b0*/  UTCHMMA gdesc[UR18], gdesc[UR20], tmem[UR8], tmem[UR74], idesc[UR75], UPT ;  /* 0x00ff4a14120075ea */ /* 0x0009e2000b800008 */
[----:B------:R-:W-:Y:S01]  /*35c0*/  UMOV UR13, 0x20004020 ;  /* 0x20004020000d7882 */ /* 0x000fe20000000000 */
        /* <DEDUP_REMOVED lines=18> */
[----:B-1----:R-:W-:Y:S01]  /*36f0*/  UIADD3 UR4, UPT, UPT, UR4, 0x3c0, URZ ;  /* 0x000003c004047890 */ /* 0x002fe2000fffe0ff */
[----:B------:R-:W-:Y:S01]  /*3700*/  UMOV UR6, 0x0 ;  /* 0x0000000000067882 */ /* 0x000fe20000000000 */
[----:B------:R-:W-:Y:S01]  /*3710*/  UMOV UR7, 0x4118910 ;  /* 0x0411891000077882 */ /* 0x000fe20000000000 */
[----:B------:R-:W-:Y:S01]  /*3720*/  UMOV UR31, 0x20004020 ;  /* 0x20004020001f7882 */ /* 0x000fe20000000000 */
[----:B----4-:R-:W-:Y:S01]  /*3730*/  UMOV UR20, 0x0 ;  /* 0x0000000000147882 */ /* 0x010fe20000000000 */
[----:B------:R-:W-:Y:S01]  /*3740*/  UMOV UR21, 0x4118910 ;  /* 0x0411891000157882 */ /* 0x000fe20000000000 */
[----:B------:R-:W-:Y:S01]  /*3750*/  UMOV UR18, 0x0 ;  /* 0x0000000000127882 */ /* 0x000fe20000000000 */
[----:B------:R1:W-:Y:S01]  /*3760*/  UTCHMMA gdesc[UR12], gdesc[UR14], tmem[UR8], tmem[UR20], idesc[UR21], UPT ;  /* 0x00ff140e0c0075ea */ /* 0x0003e2000b800008 */
[----:B------:R-:W-:Y:S01]  /*3770*/  UTCHMMA gdesc[UR64], gdesc[UR66], tmem[UR8], tmem[UR20], idesc[UR21], UPT ;  /* 0x00ff1442400075ea */ /* 0x000fe2000b800008 */
[----:B------:R-:W-:Y:S01]  /*3780*/  UMOV UR19, 0x4118910 ;  /* 0x0411891000137882 */ /* 0x000fe20000000000 */
[----:B------:R-:W-:Y:S01]  /*3790*/  UTCHMMA gdesc[UR60], gdesc[UR62], tmem[UR8], tmem[UR20], idesc[UR21], UPT ;  /* 0x00ff143e3c0075ea */ /* 0x000fe2000b800008 */
[----:B------:R-:W-:Y:S01]  /*37a0*/  UTCHMMA gdesc[UR56], gdesc[UR58], tmem[UR8], tmem[UR18], idesc[UR19], UPT ;  /* 0x00ff123a380075ea */ /* 0x000fe2000b800008 */
[----:B------:R-:W-:Y:S01]  /*37b0*/  UTCHMMA gdesc[UR52], gdesc[UR54], tmem[UR8], tmem[UR18], idesc[UR19], UPT ;  /* 0x00ff1236340075ea */ /* 0x000fe2000b800008 */
[----:B------:R-:W-:Y:S01]  /*37c0*/  UTCHMMA gdesc[UR48], gdesc[UR50], tmem[UR8], tmem[UR18], idesc[UR19], UPT ;  /* 0x00ff1232300075ea */ /* 0x000fe2000b800008 */
[----:B------:R-:W-:Y:S01]  /*37d0*/  UTCHMMA gdesc[UR44], gdesc[UR46], tmem[UR8], tmem[UR6], idesc[UR7], UPT ;  /* 0x00ff062e2c0075ea */ /* 0x000fe2000b800008 */
[----:B------:R-:W-:Y:S01]  /*37e0*/  UMOV UR29, 0x20004020 ;  /* 0x20004020001d7882 */ /* 0x000fe20000000000 */
[----:B------:R-:W-:Y:S01]  /*37f0*/  UMOV UR27, 0x20004020 ;  /* 0x20004020001b7882 */ /* 0x000fe20000000000 */
[----:B------:R-:W-:Y:S01]  /*3800*/  UMOV UR25, 0x20004020 ;  /* 0x2000402000197882 */ /* 0x000fe20000000000 */
[----:B------:R-:W-:Y:S01]  /*3810*/  UMOV UR23, 0x20004020 ;  /* 0x2000402000177882 */ /* 0x000fe20000000000 */
[----:B------:R-:W-:Y:S01]  /*3820*/  UMOV UR17, 0x20004020 ;  /* 0x2000402000117882 */ /* 0x000fe20000000000 */
[----:B------:R-:W-:Y:S01]  /*3830*/  UMOV UR11, 0x20004020 ;  /* 0x20004020000b7882 */ /* 0x000fe20000000000 */
[----:B------:R-:W-:Y:S02]  /*3840*/  R2UR.FILL UR75, R3 ;  /* 0x00000000034b72ca */ /* 0x000fe400004e0000 */
[----:B------:R-:W-:Y:S01]  /*3850*/  R2UR.FILL UR74, R2 ;  /* 0x00000000024a72ca */ /* 0x000fe200004e0000 */
[----:B-1----:R-:W-:Y:S01]  /*3860*/  UMOV UR12, 0x0 ;  /* 0x00000000000c7882 */ /* 0x002fe20000000000 */
[----:B------:R-:W-:Y:S01]  /*3870*/  UMOV UR13, 0x4118910 ;  /* 0x04118910000d7882 */ /* 0x000fe20000000000 */
[----:B------:R-:W-:Y:S01]  /*3880*/  UMOV UR14, 0x0 ;  /* 0x00000000000e7882 */ /* 0x000fe20000000000 */
[----:B------:R-:W-:Y:S01]  /*3890*/  UTCHMMA gdesc[UR40], gdesc[UR42], tmem[UR8], tmem[UR12], idesc[UR13], UPT ;  /* 0x00ff0c2a280075ea */ /* 0x000fe2000b800008 */
[----:B------:R-:W-:Y:S01]  /*38a0*/  UTCHMMA gdesc[UR36], gdesc[UR38], tmem[UR8], tmem[UR6], idesc[UR7], UPT ;  /* 0x00ff0626240075ea */ /* 0x000fe2000b800008 */
[----:B------:R-:W-:Y:S01]  /*38b0*/  UMOV UR15, 0x4118910 ;  /* 0x04118910000f7882 */ /* 0x000fe20000000000 */
[----:B------:R-:W-:Y:S01]  /*38c0*/  UTCHMMA gdesc[UR32], gdesc[UR34], tmem[UR8], tmem[UR18], idesc[UR19], UPT ;  /* 0x00ff1222200075ea */ /* 0x000fe2000b800008 */
[----:B------:R-:W-:Y:S01]  /*38d0*/  UTCHMMA gdesc[UR28], gdesc[UR30], tmem[UR8], tmem[UR14], idesc[UR15], UPT ;  /* 0x00ff0e1e1c0075ea */ /* 0x000fe2000b800008 */
[----:B------:R-:W-:Y:S01]  /*38e0*/  UTCHMMA gdesc[UR24], gdesc[UR26], tmem[UR8], tmem[UR12], idesc[UR13], UPT ;  /* 0x00ff0c1a180075ea */ /* 0x000fe2000b800008 */
[----:B------:R1:W-:Y:S01]  /*38f0*/  UTCHMMA gdesc[UR16], gdesc[UR22], tmem[UR8], tmem[UR6], idesc[UR7], UPT ;  /* 0x00ff0616100075ea */ /* 0x0003e2000b800008 */
[----:B------:R2:W-:Y:S01]  /*3900*/  UTCHMMA gdesc[UR4], gdesc[UR10], tmem[UR8], tmem[UR76], idesc[UR77], UPT ;  /* 0x00ff4c0a040075ea */ /* 0x0005e2000b800008 */
[----:B------:R2:W-:Y:S01]  /*3910*/  UTCBAR [UR70], URZ ;  /* 0x000000ff460073e9 */ /* 0x0005e200080000ff */
[----:B-1----:R-:W-:Y:S01]  /*3920*/  UMOV UR7, UR9 ;  /* 0x0000000900077c82 */ /* 0x002fe20008000000 */
[----:B---3--:R-:W-:Y:S05]  /*3930*/  BRA.U UP0, `(.L_x_57) ;  /* 0xfffffff900247547 */ /* 0x008fea000b83ffff */
.L_x_54:
[----:B--2---:R-:W-:Y:S01]  /*3940*/  UIADD3 UR4, UPT, UPT, UR74, 0x1, URZ ;  /* 0x000000014a047890 */ /* 0x004fe2000fffe0ff */
[C---:B------:R-:W-:Y:S01]  /*3950*/  ISETP.NE.AND P0, PT, R10.reuse, 0x2, PT ;  /* 0x000000020a00780c */ /* 0x040fe20003f05270 */
[----:B------:R-:W-:Y:S02]  /*3960*/  UIADD3 UR5, UPT, UPT, UR75, 0x90, URZ ;  /* 0x000000904b057890 */ /* 0x000fe4000fffe0ff */
[----:B------:R-:W-:Y:S01]  /*3970*/  UISETP.NE.AND UP0, UPT, UR4, 0x4, UPT ;  /* 0x000000040400788c */ /* 0x000fe2000bf05270 */
[----:B-1----:R-:W-:Y:S02]  /*3980*/  SEL R0, RZ, 0x1, P0 ;  /* 0x00000001ff007807 */ /* 0x002fe40000000000 */
[----:B------:R-:W-:Y:S01]  /*3990*/  SEL R10, R10, RZ, P0 ;  /* 0x000000ff0a0a7207 */ /* 0x000fe20000000000 */
[----:B------:R-:W-:Y:S01]  /*39a0*/  USEL UR6, URZ, 0x1, UP0 ;  /* 0x00000001ff067887 */ /* 0x000fe20008000000 */
[----:B------:R-:W-:Y:S01]  /*39b0*/  LOP3.LUT R9, R9, R0, RZ, 0x3c, !PT ;  /* 0x0000000009097212 */ /* 0x000fe200078e3cff */
[----:B------:R-:W-:Y:S01]  /*39c0*/  USEL UR74, UR4, URZ, UP0 ;  /* 0x000000ff044a7287 */ /* 0x000fe20008000000 */
[----:B------:R1:W-:Y:S03]  /*39d0*/  UTCBAR [UR5], URZ ;  /* 0x000000ff050073e9 */ /* 0x0003e600080000ff */
[----:B------:R-:W-:Y:S01]  /*39e0*/  LOP3.LUT R11, R11, UR6, RZ, 0x3c, !PT ;  /* 0x000000060b0b7c12 */ /* 0x000fe2000f8e3cff */
[----:B------:R-:W-:Y:S07]  /*39f0*/  @P1 BRA `(.L_x_58) ;  /* 0xfffffff400581947 */ /* 0x000fee000383ffff */
[----:B------:R-:W2:Y:S01]  /*3a00*/  S2UR UR8, SR_CgaCtaId ;  /* 0x00000000000879c3 */ /* 0x000ea20000008800 */
[----:B------:R-:W-:Y:S01]  /*3a10*/  ELECT P0, URZ, PT ;  /* 0x0000000000ff782f */ /* 0x000fe20003800000 */
[----:B------:R-:W-:Y:S01]  /*3a20*/  IMAD.MOV.U32 R0, RZ, RZ, 0x1 ;  /* 0x00000001ff007424 */ /* 0x000fe200078e00ff */
[----:B------:R-:W-:Y:S01]  /*3a30*/  UIADD3 UR71, UPT, UPT, UR71, 0xb0, URZ ;  /* 0x000000b047477890 */ /* 0x000fe2000fffe0ff */
[----:B------:R-:W-:Y:S01]  /*3a40*/  SHF.L.U32 R2, R11, 0x1f, RZ ;  /* 0x0000001f0b027819 */ /* 0x000fe200000006ff */
[----:B------:R-:W-:-:S03]  /*3a50*/  UMOV UR4, 0x40 ;  /* 0x0000004000047882 */ /* 0x000fc60000000000 */
[----:B------:R-:W-:Y:S01]  /*3a60*/  UVIRTCOUNT.DEALLOC.SMPOOL 0x80 ;  /* 0x000000800000784c */ /* 0x000fe20000000000 */
[----:B--2---:R-:W-:Y:S02]  /*3a70*/  ULEA UR8, UR8, UR4, 0x18 ;  /* 0x0000000408087291 */ /* 0x004fe4000f8ec0ff */
[----:B------:R-:W-:-:S07]  /*3a80*/  ULEA UR4, UR74, UR71, 0x3 ;  /* 0x000000474a047291 */ /* 0x000fce000f8e18ff */
[----:B------:R2:W-:Y:S02]  /*3a90*/  @P0 STS.U8 [UR8+0x1c], R0 ;  /* 0x00001c00ff000988 */ /* 0x0005e40008000008 */
[----:B------:R-:W3:Y:S02]  /*3aa0*/  SYNCS.PHASECHK.TRANS64.TRYWAIT P0, [UR4], R2 ;  /* 0x00000002ff0075a7 */ /* 0x000ee40008001104 */
[----:B--23--:R-:W-:Y:S05]  /*3ab0*/  @!P0 BRA `(.L_x_59) ;  /* 0x0000003800d88947 */ /* 0x00cfea0003800000 */
.L_x_132:
[----:B------:R-:W-:-:S04]  /*3ac0*/  UIADD3 UR4, UPT, UPT, UR74, 0x1, URZ ;  /* 0x000000014a047890 */ /* 0x000fc8000fffe0ff */
[----:B------:R-:W-:-:S04]  /*3ad0*/  UISETP.NE.AND UP0, UPT, UR4, 0x4, UPT ;  /* 0x000000040400788c */ /* 0x000fc8000bf05270 */
[----:B------:R-:W-:Y:S02]  /*3ae0*/  USEL UR6, URZ, 0x1, UP0 ;  /* 0x00000001ff067887 */ /* 0x000fe40008000000 */
[----:B------:R-:W-:-:S04]  /*3af0*/  USEL UR4, UR4, URZ, UP0 ;  /* 0x000000ff04047287 */ /* 0x000fc80008000000 */
[----:B-1----:R-:W-:Y:S01]  /*3b00*/  ULEA UR5, UR4, UR71, 0x3 ;  /* 0x0000004704057291 */ /* 0x002fe2000f8e18ff */
[----:B--2---:R-:W-:-:S04]  /*3b10*/  LOP3.LUT R2, R11, UR6, RZ, 0x3c, !PT ;  /* 0x000000060b027c12 */ /* 0x004fc8000f8e3cff */
[----:B------:R-:W-:-:S04]  /*3b20*/  SHF.L.U32 R3, R2, 0x1f, RZ ;  /* 0x0000001f02037819 */ /* 0x000fc800000006ff */
[----:B------:R-:W1:Y:S02]  /*3b30*/  SYNCS.PHASECHK.TRANS64.TRYWAIT P0, [UR5], R3 ;  /* 0x00000003ff0075a7 */ /* 0x000e640008001105 */
[----:B-1----:R-:W-:Y:S05]  /*3b40*/  @!P0 BRA `(.L_x_60) ;  /* 0x0000003800cc8947 */ /* 0x002fea0003800000 */
.L_x_134:
        /* <DEDUP_REMOVED lines=9> */
.L_x_136:
[----:B------:R-:W-:-:S04]  /*3be0*/  UIADD3 UR4, UPT, UPT, UR4, 0x1, URZ ;  /* 0x0000000104047890 */ /* 0x000fc8000fffe0ff */
[----:B------:R-:W-:-:S04]  /*3bf0*/  UISETP.NE.AND UP0, UPT, UR4, 0x4, UPT ;  /* 0x000000040400788c */ /* 0x000fc8000bf05270 */
[----:B------:R-:W-:Y:S02]  /*3c00*/  USEL UR5, URZ, 0x1, UP0 ;  /* 0x00000001ff057887 */ /* 0x000fe40008000000 */
[----:B------:R-:W-:-:S04]  /*3c10*/  USEL UR4, UR4, URZ, UP0 ;  /* 0x000000ff04047287 */ /* 0x000fc80008000000 */
[----:B------:R-:W-:Y:S01]  /*3c20*/  ULEA UR4, UR4, UR71, 0x3 ;  /* 0x0000004704047291 */ /* 0x000fe2000f8e18ff */
[----:B------:R-:W-:-:S04]  /*3c30*/  LOP3.LUT R2, R2, UR5, RZ, 0x3c, !PT ;  /* 0x0000000502027c12 */ /* 0x000fc8000f8e3cff */
[----:B------:R-:W-:-:S04]  /*3c40*/  SHF.L.U32 R2, R2, 0x1f, RZ ;  /* 0x0000001f02027819 */ /* 0x000fc800000006ff */
[----:B------:R-:W2:Y:S02]  /*3c50*/  SYNCS.PHASECHK.TRANS64.TRYWAIT P0, [UR4], R2 ;  /* 0x00000002ff0075a7 */ /* 0x000ea40008001104 */
[----:B--2---:R-:W-:Y:S05]  /*3c60*/  @!P0 BRA `(.L_x_62) ;  /* 0x0000003800b48947 */ /* 0x004fea0003800000 */
.L_x_138:
[----:B------:R-:W-:Y:S01]  /*3c70*/  NOP ;  /* 0x0000000000007918 */ /* 0x000fe20000000000 */
[----:B-1----:R-:W1:Y:S01]  /*3c80*/  LDS R0, [UR8+0x14] ;  /* 0x00001408ff007984 */ /* 0x002e620008000800 */
[----:B------:R-:W-:Y:S01]  /*3c90*/  R2UR UR4, R14 ;  /* 0x000000000e0472ca */ /* 0x000fe200000e0000 */
[----:B------:R-:W-:Y:S01]  /*3ca0*/  UMOV UR5, 0xffff ;  /* 0x0000ffff00057882 */ /* 0x000fe20000000000 */
[----:B------:R-:W-:-:S11]  /*3cb0*/  UMOV UR6, 0x1 ;  /* 0x0000000100067882 */ /* 0x000fd60000000000 */
[----:B------:R-:W-:-:S04]  /*3cc0*/  ULOP3.LUT UR4, UR4, 0xffff, URZ, 0xc0, !UPT ;  /* 0x0000ffff04047892 */ /* 0x000fc8000f8ec0ff */
[----:B------:R-:W-:-:S04]  /*3cd0*/  USHF.R.U32.HI UR4, URZ, 0x5, UR4 ;  /* 0x00000005ff047899 */ /* 0x000fc80008011604 */
[----:B------:R-:W-:Y:S02]  /*3ce0*/  USHF.L.U32 UR5, UR5, UR4, URZ ;  /* 0x0000000405057299 */ /* 0x000fe400080006ff */
[----:B------:R-:W-:-:S04]  /*3cf0*/  USHF.L.U32 UR4, UR6, UR4, URZ ;  /* 0x0000000406047299 */ /* 0x000fc800080006ff */
[----:B-1----:R-:W-:-:S04]  /*3d00*/  LOP3.LUT R0, R0, UR5, RZ, 0xc0, !PT ;  /* 0x0000000500007c12 */ /* 0x002fc8000f8ec0ff */
[----:B------:R-:W-:-:S13]  /*3d10*/  ISETP.NE.AND P0, PT, R0, UR5, PT ;  /* 0x0000000500007c0c */ /* 0x000fda000bf05270 */
[----:B------:R-:W-:Y:S05]  /*3d20*/  @P0 BRA `(.L_x_63) ;  /* 0x0000000000580947 */ /* 0x000fea0003800000 */
[----:B------:R-:W1:Y:S02]  /*3d30*/  LDS R0, [UR8+0x18] ;  /* 0x00001808ff007984 */ /* 0x000e640008000800 */
[----:B-1----:R-:W-:-:S04]  /*3d40*/  LOP3.LUT R0, R0, UR4, RZ, 0xc0, !PT ;  /* 0x0000000400007c12 */ /* 0x002fc8000f8ec0ff */
[----:B------:R-:W-:-:S13]  /*3d50*/  ISETP.NE.AND P0, PT, R0, UR4, PT ;  /* 0x0000000400007c0c */ /* 0x000fda000bf05270 */
[----:B------:R-:W-:Y:S05]  /*3d60*/  @P0 BRA `(.L_x_64) ;  /* 0x00000000003c0947 */ /* 0x000fea0003800000 */
[----:B------:R-:W1:Y:S01]  /*3d70*/  S2R R2, SR_LANEID ;  /* 0x0000000000027919 */ /* 0x000e620000000000 */
[----:B------:R-:W-:-:S06]  /*3d80*/  ULOP3.LUT UR5, URZ, UR5, URZ, 0x33, !UPT ;  /* 0x00000005ff057292 */ /* 0x000fcc000f8e33ff */
[----:B------:R-:W-:-:S04]  /*3d90*/  IMAD.U32 R0, RZ, RZ, UR5 ;  /* 0x00000005ff007e24 */ /* 0x000fc8000f8e00ff */
[----:B------:R2:W3:Y:S02]  /*3da0*/  REDUX UR7, R0 ;  /* 0x00000000000773c4 */ /* 0x0004e40000000000 */
[----:B------:R4:W-:Y:S01]  /*3db0*/  UTCATOMSWS.AND URZ, UR5 ;  /* 0x0000000500ff79e3 */ /* 0x0009e20008000000 */
[----:B--2---:R-:W-:Y:S01]  /*3dc0*/  LOP3.LUT R0, RZ, UR4, RZ, 0x33, !PT ;  /* 0x00000004ff007c12 */ /* 0x004fe2000f8e33ff */
[----:B------:R-:W-:Y:S02]  /*3dd0*/  VOTEU.ANY UR4, UPT, PT ;  /* 0x0000000000047886 */ /* 0x000fe400038e0100 */
[----:B------:R-:W-:Y:S02]  /*3de0*/  UFLO.U32 UR4, UR4 ;  /* 0x00000004000472bd */ /* 0x000fe400080e0000 */
[----:B------:R-:W2:Y:S04]  /*3df0*/  REDUX UR6, R0 ;  /* 0x00000000000673c4 */ /* 0x000ea80000000000 */
[----:B-1----:R-:W-:-:S02]  /*3e00*/  ISETP.EQ.U32.AND P0, PT, R2, UR4, PT ;  /* 0x0000000402007c0c */ /* 0x002fc4000bf02070 */
[----:B---3--:R-:W-:-:S11]  /*3e10*/  MOV R2, UR7 ;  /* 0x0000000700027c02 */ /* 0x008fd60008000f00 */
[----:B------:R4:W-:Y:S01]  /*3e20*/  @P0 ATOMS.AND RZ, [UR8+0x14], R2 ;  /* 0x00001402ffff098c */ /* 0x0009e2000a800008 */
[----:B--2---:R-:W-:-:S05]  /*3e30*/  IMAD.U32 R0, RZ, RZ, UR6 ;  /* 0x00000006ff007e24 */ /* 0x004fca000f8e00ff */
[----:B------:R4:W-:Y:S01]  /*3e40*/  @P0 ATOMS.AND RZ, [UR8+0x18], R0 ;  /* 0x00001800ffff098c */ /* 0x0009e2000a800008 */
[----:B------:R-:W-:Y:S05]  /*3e50*/  BRA `(.L_x_65) ;  /* 0x0000000000147947 */ /* 0x000fea0003800000 */
.L_x_64:
[----:B------:R-:W-:Y:S02]  /*3e60*/  MOV R2, 0x3e80 ;  /* 0x00003e8000027802 */ /* 0x000fe40000000f00 */
[----:B-----5:R-:W-:Y:S05]  /*3e70*/  CALL.REL.NOINC `($__internal_0_$__cuda_sm10x_tcgen05_guardrail_trap_col_being_dealloced_not_returned_by_alloc) ;  /* 0x0000003c00247944 */ /* 0x020fea0003c00000 */
[----:B------:R-:W-:Y:S05]  /*3e80*/  BRA `(.L_x_65) ;  /* 0x0000000000087947 */ /* 0x000fea0003800000 */
.L_x_63:
[----:B------:R-:W-:Y:S02]  /*3e90*/  MOV R2, 0x3eb0 ;  /* 0x00003eb000027802 */ /* 0x000fe40000000f00 */
[----:B-----5:R-:W-:Y:S05]  /*3ea0*/  CALL.REL.NOINC `($__internal_2_$__cuda_sm10x_tcgen05_guardrail_trap_unallocated_columns_being_dealloced) ;  /* 0x0000003c00307944 */ /* 0x020fea0003c00000 */
.L_x_65:
[----:B------:R-:W-:Y:S01]  /*3eb0*/  NOP ;  /* 0x0000000000007918 */ /* 0x000fe20000000000 */
[----:B----4-:R-:W-:Y:S05]  /*3ec0*/  EXIT ;  /* 0x000000000000794d */ /* 0x010fea0003800000 */
.L_x_47:
[----:B------:R-:W-:-:S09]  /*3ed0*/  UISETP.NE.OR UP2, UPT, UR10, 0x3, !UP2 ;  /* 0x000000030a00788c */ /* 0x000fd2000d745670 */
[----:B------:R-:W-:Y:S05]  /*3ee0*/  BRA.U UP2, `(.L_x_66) ;  /* 0x0000000d02ac7547 */ /* 0x000fea000b800000 */
[----:B------:R-:W1:Y:S01]  /*3ef0*/  LDC R0, c[0x0][0xb30] ;  /* 0x0002cc00ff007b82 */ /* 0x000e620000000800 */
[----:B------:R-:W2:Y:S01]  /*3f00*/  LDCU.64 UR4, c[0x0][0x888] ;  /* 0x00011100ff0477ac */ /* 0x000ea20008000a00 */
[----:B------:R-:W-:Y:S01]  /*3f10*/  IMAD.MOV.U32 R32, RZ, RZ, 0x1 ;  /* 0x00000001ff207424 */ /* 0x000fe200078e00ff */
[----:B------:R-:W-:Y:S01]  /*3f20*/  CS2R R28, SRZ ;  /* 0x00000000001c7805 */ /* 0x000fe2000001ff00 */
[----:B------:R-:W-:Y:S01]  /*3f30*/  IMAD.MOV.U32 R25, RZ, RZ, 0x2000 ;  /* 0x00002000ff197424 */ /* 0x000fe200078e00ff */
[----:B------:R-:W4:Y:S03]  /*3f40*/  LDCU.64 UR18, c[0x0][0x890] ;  /* 0x00011200ff1277ac */ /* 0x000f260008000a00 */
[----:B------:R-:W3:Y:S01]  /*3f50*/  LDC R24, c[0x0][0x370] ;  /* 0x0000dc00ff187b82 */ /* 0x000ee20000000800 */
[----:B------:R-:W-:Y:S01]  /*3f60*/  UMOV UR13, 0x400 ;  /* 0x00000400000d7882 */ /* 0x000fe20000000000 */
[----:B------:R-:W-:-:S02]  /*3f70*/  UPLOP3.LUT UP1, UPT, UPT, UPT, UPT, 0x40, 0x4 ;  /* 0x000000000004789c */ /* 0x000fc40003f2e870 */
[----:B------:R-:W-:Y:S01]  /*3f80*/  ULEA UR13, UR43, UR13, 0x18 ;  /* 0x0000000d2b0d7291 */ /* 0x000fe2000f8ec0ff */
[----:B------:R-:W-:-:S03]  /*3f90*/  UMOV UR8, URZ ;  /* 0x000000ff00087c82 */ /* 0x000fc60008000000 */
[----:B------:R-:W3:Y:S01]  /*3fa0*/  LDC R3, c[0x0][0xb0c] ;  /* 0x0002c300ff037b82 */ /* 0x000ee20000000800 */
[----:B--2---:R-:W-:Y:S02]  /*3fb0*/  UISETP.NE.U32.AND UP3, UPT, UR4, URZ, UPT ;  /* 0x000000ff0400728c */ /* 0x004fe4000bf65070 */
[----:B----4-:R-:W-:-:S05]  /*3fc0*/  UISETP.NE.U32.AND UP4, UPT, UR18, URZ, UPT ;  /* 0x000000ff1200728c */ /* 0x010fca000bf85070 */
[----:B------:R-:W2:Y:S01]  /*3fd0*/  LDC R18, c[0x0][0xb20] ;  /* 0x0002c800ff127b82 */ /* 0x000ea20000000800 */
[----:B-1----:R-:W-:Y:S01]  /*3fe0*/  ISETP.NE.AND P1, PT, R0, 0x1, PT ;  /* 0x000000010000780c */ /* 0x002fe20003f25270 */
[----:B------:R-:W-:Y:S02]  /*3ff0*/  UISETP.NE.AND.EX UP3, UPT, UR5, URZ, UPT, UP3 ;  /* 0x000000ff0500728c */ /* 0x000fe4000bf65330 */
[----:B------:R-:W-:-:S04]  /*4000*/  UISETP.NE.AND.EX UP4, UPT, UR19, URZ, UPT, UP4 ;  /* 0x000000ff1300728c */ /* 0x000fc8000bf85340 */
[----:B------:R-:W1:Y:S08]  /*4010*/  LDC.64 R30, c[0x0][0x348] ;  /* 0x0000d200ff1e7b82 */ /* 0x000e700000000a00 */
[----:B------:R-:W4:Y:S08]  /*4020*/  LDC.64 R16, c[0x0][0xb10] ;  /* 0x0002c400ff107b82 */ /* 0x000f300000000a00 */
[----:B------:R-:W1:Y:S08]  /*4030*/  LDC.64 R6, c[0x0][0xb18] ;  /* 0x0002c600ff067b82 */ /* 0x000e700000000a00 */
[----:B------:R-:W1:Y:S08]  /*4040*/  LDC.64 R4, c[0x0][0xb28] ;  /* 0x0002ca00ff047b82 */ /* 0x000e700000000a00 */
[----:B--23--:R-:W1:Y:S02]  /*4050*/  LDC R19, c[0x0][0x374] ;  /* 0x0000dd00ff137b82 */ /* 0x00ce640000000800 */
.L_x_75:
[C---:B------:R-:W-:Y:S02]  /*4060*/  LEA R0, R29.reuse, UR13, 0x3 ;  /* 0x0000000d1d007c11 */ /* 0x040fe4000f8e18ff */
[----:B------:R-:W-:Y:S02]  /*4070*/  SHF.L.U32 R2, R28, 0x1f, RZ ;  /* 0x0000001f1c027819 */ /* 0x000fe400000006ff */
[----:B------:R-:W-:Y:S02]  /*4080*/  LEA R20, R29, UR13, 0x4 ;  /* 0x0000000d1d147c11 */ /* 0x000fe4000f8e20ff */
[----:B--2---:R-:W2:Y:S02]  /*4090*/  SYNCS.PHASECHK.TRANS64.TRYWAIT P0, [R0+URZ+0x70], R2 ;  /* 0x00007002000075a7 */ /* 0x004ea400080011ff */
[----:B--2---:R-:W-:Y:S05]  /*40a0*/  @!P0 BRA `(.L_x_67) ;  /* 0x0000003400bc8947 */ /* 0x004fea0003800000 */
.L_x_139:
[----:B------:R-:W-:Y:S01]  /*40b0*/  ISETP.GE.AND P0, PT, R26, 0x1, PT ;  /* 0x000000011a00780c */ /* 0x000fe20003f06270 */
[----:B------:R-:W3:Y:S01]  /*40c0*/  LDS.128 R20, [R20+0x100] ;  /* 0x0001000014147984 */ /* 0x000ee20000000c00 */
[----:B--2---:R-:W-:Y:S01]  /*40d0*/  VIADD R0, R0, 0x80 ;  /* 0x0000008000007836 */ /* 0x004fe20000000000 */
[----:B------:R-:W-:Y:S01]  /*40e0*/  @!PT LDS RZ, [RZ] ;  /* 0x00000000fffff984 */ /* 0x000fe20000000800 */
[----:B------:R-:W-:Y:S01]  /*40f0*/  @!PT LDS RZ, [RZ] ;  /* 0x00000000fffff984 */ /* 0x000fe20000000800 */
[----:B------:R-:W-:Y:S01]  /*4100*/  @!PT LDS RZ, [RZ] ;  /* 0x00000000fffff984 */ /* 0x000fe20000000800 */
[----:B------:R-:W-:Y:S01]  /*4110*/  @!PT LDS RZ, [RZ] ;  /* 0x00000000fffff984 */ /* 0x000fe20000000800 */
[----:B------:R2:W-:Y:S06]  /*4120*/  MEMBAR.ALL.CTA ;  /* 0x0000000000007992 */ /* 0x0005ec0000008000 */
[----:B--2---:R-:W2:Y:S01]  /*4130*/  FENCE.VIEW.ASYNC.S ;  /* 0x00000000000073c6 */ /* 0x004ea20000000000 */
[----:B------:R-:W-:Y:S04]  /*4140*/  PRMT R0, RZ, 0x654, R0 ;  /* 0x00000654ff007816 */ /* 0x000fe80000000000 */
[----:B--2---:R2:W-:Y:S01]  /*4150*/  SYNCS.ARRIVE.TRANS64.RED.A1T0 RZ, [R0+URZ], RZ ;  /* 0x000000ff00ff79a7 */ /* 0x0045e200081004ff */
[----:B---3--:R-:W-:Y:S11]  /*4160*/  LOP3.LUT P3, RZ, R22, 0x1, RZ, 0xc0, !PT ;  /* 0x0000000116ff7812 */ /* 0x008ff6000786c0ff */
[----:B------:R-:W-:Y:S02]  /*4170*/  @!UPT UIADD3 URZ, UPT, UPT, URZ, URZ, URZ ;  /* 0x000000fffffff290 */ /* 0x000fe4000fffe0ff */
[----:B------:R-:W-:Y:S02]  /*4180*/  @P3 MOV R11, R20 ;  /* 0x00000014000b3202 */ /* 0x000fe40000000f00 */
[----:B------:R-:W-:Y:S01]  /*4190*/  @P3 LOP3.LUT R10, R21, 0xffff, RZ, 0xc0, !PT ;  /* 0x0000ffff150a3812 */ /* 0x000fe200078ec0ff */
[----:B--2---:R-:W-:Y:S06]  /*41a0*/  @!P0 BRA `(.L_x_68) ;  /* 0x0000000000a48947 */ /* 0x004fec0003800000 */
[-C--:B-1----:R-:W-:Y:S01]  /*41b0*/  IMAD.HI.U32 R0, R19, R7.reuse, RZ ;  /* 0x0000000713007227 */ /* 0x082fe200078e00ff */
[----:B------:R-:W-:Y:S02]  /*41c0*/  ISETP.NE.AND P0, PT, R6, 0x1, PT ;  /* 0x000000010600780c */ /* 0x000fe40003f05270 */
[----:B------:R-:W-:Y:S01]  /*41d0*/  ISETP.NE.AND P2, PT, R26, 0x1, PT ;  /* 0x000000011a00780c */ /* 0x000fe20003f45270 */
[----:B----4-:R-:W-:Y:S01]  /*41e0*/  IMAD.HI.U32 R9, R24, R16, RZ ;  /* 0x0000001018097227 */ /* 0x010fe200078e00ff */
[----:B------:R-:W-:Y:S02]  /*41f0*/  SHF.R.U32.HI R0, RZ, R18, R0 ;  /* 0x00000012ff007219 */ /* 0x000fe40000011600 */
[----:B------:R-:W-:Y:S01]  /*4200*/  ISETP.NE.AND P4, PT, R3, 0x1, PT ;  /* 0x000000010300780c */ /* 0x000fe20003f85270 */
[----:B------:R-:W-:Y:S01]  /*4210*/  IMAD.HI.U32 R13, R10, R7, RZ ;  /* 0x000000070a0d7227 */ /* 0x000fe200078e00ff */
[----:B------:R-:W-:Y:S02]  /*4220*/  SHF.R.U32.HI R9, RZ, R17, R9 ;  /* 0x00000011ff097219 */ /* 0x000fe40000011609 */
[----:B------:R-:W-:Y:S01]  /*4230*/  SEL R0, R19, R0, !P0 ;  /* 0x0000000013007207 */ /* 0x000fe20004000000 */
[----:B------:R-:W-:Y:S01]  /*4240*/  IMAD.HI.U32 R12, R11, R16, RZ ;  /* 0x000000100b0c7227 */ /* 0x000fe200078e00ff */
[----:B------:R-:W-:Y:S03]  /*4250*/  SEL R9, R24, R9, !P4 ;  /* 0x0000000918097207 */ /* 0x000fe60006000000 */
[-C--:B------:R-:W-:Y:S01]  /*4260*/  IMAD.HI.U32 R8, R0, R4.reuse, RZ ;  /* 0x0000000400087227 */ /* 0x080fe200078e00ff */
[----:B------:R-:W-:Y:S03]  /*4270*/  SHF.R.U32.HI R12, RZ, R17, R12 ;  /* 0x00000011ff0c7219 */ /* 0x000fe6000001160c */
[----:B------:R-:W-:Y:S01]  /*4280*/  IMAD.HI.U32 R2, R9, R4, RZ ;  /* 0x0000000409027227 */ /* 0x000fe200078e00ff */
[-C--:B------:R-:W-:Y:S02]  /*4290*/  @P2 SHF.R.U32.HI R0, RZ, R5.reuse, R8 ;  /* 0x00000005ff002219 */ /* 0x080fe40000011608 */
[----:B------:R-:W-:Y:S02]  /*42a0*/  SHF.R.U32.HI R8, RZ, R18, R13 ;  /* 0x00000012ff087219 */ /* 0x000fe4000001160d */
[----:B------:R-:W-:Y:S01]  /*42b0*/  @P2 SHF.R.U32.HI R9, RZ, R5, R2 ;  /* 0x00000005ff092219 */ /* 0x000fe20000011602 */
[----:B------:R-:W-:Y:S01]  /*42c0*/  IMAD R0, R26, R0, RZ ;  /* 0x000000001a007224 */ /* 0x000fe200078e02ff */
[----:B------:R-:W-:Y:S02]  /*42d0*/  SEL R8, R10, R8, !P0 ;  /* 0x000000080a087207 */ /* 0x000fe40004000000 */
[----:B------:R-:W-:Y:S01]  /*42e0*/  SEL R2, R11, R12, !P4 ;  /* 0x0000000c0b027207 */ /* 0x000fe20006000000 */
[----:B------:R-:W-:Y:S01]  /*42f0*/  IMAD R12, R26, R9, RZ ;  /* 0x000000091a0c7224 */ /* 0x000fe200078e02ff */
[C---:B------:R-:W-:Y:S01]  /*4300*/  ISETP.GE.AND P0, PT, R8.reuse, R0, PT ;  /* 0x000000000800720c */ /* 0x040fe20003f06270 */
[----:B------:R-:W-:Y:S03]  /*4310*/  IMAD.HI.U32 R0, R8, R4, RZ ;  /* 0x0000000408007227 */ /* 0x000fe600078e00ff */
[----:B------:R-:W-:Y:S02]  /*4320*/  ISETP.GE.OR P0, PT, R2, R12, P0 ;  /* 0x0000000c0200720c */ /* 0x000fe40000706670 */
[-C--:B------:R-:W-:Y:S04]  /*4330*/  SHF.R.U32.HI R0, RZ, R5.reuse, R0 ;  /* 0x00000005ff007219 */ /* 0x080fe80000011600 */
[----:B------:R-:W-:Y:S05]  /*4340*/  SEL R13, R8, R0, !P2 ;  /* 0x00000000080d7207 */ /* 0x000fea0005000000 */
[----:B------:R-:W-:Y:S02]  /*4350*/  IMAD.MOV R12, RZ, RZ, -R13 ;  /* 0x000000ffff0c7224 */ /* 0x000fe400078e0a0d */
[----:B------:R-:W-:Y:S04]  /*4360*/  @!P0 IMAD.HI.U32 R0, R2, R4, RZ ;  /* 0x0000000402008227 */ /* 0x000fe800078e00ff */
[----:B------:R-:W-:Y:S01]  /*4370*/  IMAD R12, R26, R12, R8 ;  /* 0x0000000c1a0c7224 */ /* 0x000fe200078e0208 */
[----:B------:R-:W-:Y:S04]  /*4380*/  @!P0 SHF.R.U32.HI R0, RZ, R5, R0 ;  /* 0x00000005ff008219 */ /* 0x000fe80000011600 */
[----:B------:R-:W-:Y:S04]  /*4390*/  @!P0 SEL R0, R2, R0, !P2 ;  /* 0x0000000002008207 */ /* 0x000fe80005000000 */
[----:B------:R-:W-:Y:S01]  /*43a0*/  @!P0 IADD3 R13, PT, PT, R13, -R0, RZ ;  /* 0x800000000d0d8210 */ /* 0x000fe20007ffe0ff */
[----:B------:R-:W-:Y:S01]  /*43b0*/  @!P0 IMAD R0, R9, R12, R0 ;  /* 0x0000000c09008224 */ /* 0x000fe200078e0200 */
[----:B------:R-:W-:Y:S01]  /*43c0*/  IADD3 R9, PT, PT, -R8, RZ, RZ ;  /* 0x000000ff08097210 */ /* 0x000fe20007ffe1ff */
[--C-:B------:R-:W-:Y:S02]  /*43d0*/  IMAD.MOV R12, RZ, RZ, -R2.reuse ;  /* 0x000000ffff0c7224 */ /* 0x100fe400078e0a02 */
[----:B------:R-:W-:Y:S02]  /*43e0*/  @!P0 IMAD R8, R13, R26, R2 ;  /* 0x0000001a0d088224 */ /* 0x000fe400078e0202 */
[----:B------:R-:W-:Y:S02]  /*43f0*/  @!P0 IMAD.MOV.U32 R2, RZ, RZ, R0 ;  /* 0x000000ffff028224 */ /* 0x000fe400078e0000 */
[----:B------:R-:W-:Y:S02]  /*4400*/  IMAD R11, R3, R12, R11 ;  /* 0x0000000c030b7224 */ /* 0x000fe400078e020b */
[----:B------:R-:W-:Y:S02]  /*4410*/  IMAD R10, R6, R9, R10 ;  /* 0x00000009060a7224 */ /* 0x000fe400078e020a */
[----:B------:R-:W-:Y:S02]  /*4420*/  IMAD R11, R2, R3, R11 ;  /* 0x00000003020b7224 */ /* 0x000fe400078e020b */
[----:B------:R-:W-:Y:S02]  /*4430*/  IMAD R10, R8, R6, R10 ;  /* 0x00000006080a7224 */ /* 0x000fe400078e020a */
.L_x_68:
[----:B------:R-:W-:Y:S05]  /*4440*/  BRA.U UP1, `(.L_x_69) ;  /* 0x0000000101107547 */ /* 0x000fea000b800000 */
[----:B------:R-:W-:Y:S04]  /*4450*/  MOV R2, UR20 ;  /* 0x0000001400027c02 */ /* 0x000fe80008000f00 */
[----:B------:R-:W-:Y:S04]  /*4460*/  SHF.L.U32 R2, R2, 0x1f, RZ ;  /* 0x0000001f02027819 */ /* 0x000fe800000006ff */
[----:B------:R-:W2:Y:S02]  /*4470*/  SYNCS.PHASECHK.TRANS64.TRYWAIT P0, [UR13+0x68], R2 ;  /* 0x00006802ff0075a7 */ /* 0x000ea4000800110d */
[----:B--2---:R-:W-:Y:S05]  /*4480*/  @!P0 BRA `(.L_x_70) ;  /* 0x0000003000d88947 */ /* 0x004fea0003800000 */
.L_x_69:
[----:B------:R-:W-:Y:S02]  /*4490*/  R2UR UR11, R15 ;  /* 0x000000000f0b72ca */ /* 0x000fe400000e0000 */
[----:B------:R-:W-:Y:S02]  /*44a0*/  R2UR UR10, R14 ;  /* 0x000000000e0a72ca */ /* 0x000fe400000e0000 */
[----:B------:R-:W-:Y:S04]  /*44b0*/  ISETP.NE.U32.AND P2, PT, RZ, UR18, PT ;  /* 0x00000012ff007c0c */ /* 0x000fe8000bf45070 */
[----:B------:R-:W-:Y:S05]  /*44c0*/  ISETP.NE.AND.EX P2, PT, RZ, UR19, PT, P2 ;  /* 0x00000013ff007c0c */ /* 0x000fea000bf45320 */
[----:B------:R-:W-:Y:S02]  /*44d0*/  USHF.L.U32 UR11, UR11, 0x6, URZ ;  /* 0x000000060b0b7899 */ /* 0x000fe400080006ff */
[----:B------:R-:W-:Y:S01]  /*44e0*/  USHF.L.U32 UR10, UR10, 0x6, URZ ;  /* 0x000000060a0a7899 */ /* 0x000fe200080006ff */
[----:B------:R-:W-:Y:S11]  /*44f0*/  BRA.U !UP4, `(.L_x_71) ;  /* 0x000000010c347547 */ /* 0x000ff6000b800000 */
[----:B------:R-:W-:Y:S01]  /*4500*/  UPLOP3.LUT UP0, UPT, UPT, UPT, UP3, 0x80, 0x8 ;  /* 0x000000000008789c */ /* 0x000fe20003f0f030 */
[----:B--2---:R-:W-:Y:S02]  /*4510*/  HFMA2 R0, -RZ, RZ, 0, 5.9604644775390625e-08 ;  /* 0x00000001ff007431 */ /* 0x004fe400000001ff */
[----:B------:R-:W-:Y:S03]  /*4520*/  IMAD.MOV.U32 R64, RZ, RZ, 0x1 ;  /* 0x00000001ff407424 */ /* 0x000fe600078e00ff */
[----:B------:R-:W-:Y:S05]  /*4530*/  PLOP3.LUT P0, PT, PT, PT, UP0, 0x80, 0x8 ;  /* 0x000000000008781c */ /* 0x000fea0003f0f008 */
[----:B------:R-:W2:Y:S01]  /*4540*/  @UP0 LDCU.64 UR4, c[0x0][0x888] ;  /* 0x00011100ff0407ac */ /* 0x000ea20008000a00 */
[----:B------:R-:W-:Y:S07]  /*4550*/  @UP0 UIMAD UR6, UR36, UR18, URZ ;  /* 0x00000012240602a4 */ /* 0x000fee000f8e02ff */
[----:B------:R-:W-:Y:S01]  /*4560*/  @!P0 PRMT R64, R0, 0x7610, R64 ;  /* 0x0000761000408816 */ /* 0x000fe20000000040 */
[----:B--2---:R-:W-:Y:S06]  /*4570*/  @UP0 UIMAD.WIDE UR4, UR6, 0x4, UR4 ;  /* 0x00000004060408a5 */ /* 0x004fec000f8e0204 */
[----:B------:R-:W-:Y:S01]  /*4580*/  IMAD.U32 R8, RZ, RZ, UR4 ;  /* 0x00000004ff087e24 */ /* 0x000fe2000f8e00ff */
[----:B------:R-:W-:Y:S04]  /*4590*/  MOV R9, UR5 ;  /* 0x0000000500097c02 */ /* 0x000fe80008000f00 */
[----:B------:R-:W2:Y:S01]  /*45a0*/  @!UP0 LDCU UR4, c[0x0][0x880] ;  /* 0x00011000ff0487ac */ /* 0x000ea20008000800 */
[----:B-----5:R3:W5:Y:S02]  /*45b0*/  @P0 LDG.E R35, desc[UR58][R8.64] ;  /* 0x0000003a08230981 */ /* 0x020764000c1e1900 */
[----:B--23--:R-:W-:Y:S07]  /*45c0*/  @!P0 IMAD.U32 R35, RZ, RZ, UR4 ;  /* 0x00000004ff238e24 */ /* 0x00cfee000f8e00ff */
.L_x_71:
[----:B-----5:R-:W-:Y:S01]  /*45d0*/  @!P2 FSETP.EQ.AND P0, PT, R35, RZ, PT ;  /* 0x000000ff2300a20b */ /* 0x020fe20003f02000 */
[----:B------:R-:W-:Y:S01]  /*45e0*/  @!UPT UIADD3 URZ, UPT, UPT, URZ, URZ, URZ ;  /* 0x000000fffffff290 */ /* 0x000fe2000fffe0ff */
[----:B------:R-:W-:Y:S11]  /*45f0*/  @!P2 BRA `(.L_x_72) ;  /* 0x000000000014a947 */ /* 0x000ff60003800000 */
[----:B------:R-:W-:Y:S02]  /*4600*/  LOP3.LUT P2, RZ, R64, 0xff, RZ, 0xc0, !PT ;  /* 0x000000ff40ff7812 */ /* 0x000fe4000784c0ff */
[----:B------:R-:W-:Y:S04]  /*4610*/  PLOP3.LUT P0, PT, PT, PT, UP0, 0x80, 0x8 ;  /* 0x000000000008781c */ /* 0x000fe80003f0f008 */
[----:B------:R-:W-:Y:S07]  /*4620*/  PLOP3.LUT P0, PT, P0, PT, PT, 0x8, 0x80 ;  /* 0x000000000080781c */ /* 0x000fee000070e170 */
[----:B------:R-:W-:Y:S11]  /*4630*/  @P2 FSETP.EQ.AND P0, PT, R35, RZ, PT ;  /* 0x000000ff2300220b */ /* 0x000ff60003f02000 */
[----:B------:R-:W-:Y:S02]  /*4640*/  @!UPT UIADD3 URZ, UPT, UPT, URZ, URZ, URZ ;  /* 0x000000fffffff290 */ /* 0x000fe4000fffe0ff */
.L_x_72:
[----:B------:R-:W-:Y:S01]  /*4650*/  ULEA UR4, UR8, UR13, 0x3 ;  /* 0x0000000d08047291 */ /* 0x000fe2000f8e18ff */
[----:B------:R-:W-:Y:S02]  /*4660*/  SHF.L.U32 R9, R32, 0x1f, RZ ;  /* 0x0000001f20097819 */ /* 0x000fe400000006ff */
[----:B------:R-:W-:Y:S04]  /*4670*/  ELECT P4, URZ, PT ;  /* 0x0000000000ff782f */ /* 0x000fe80003880000 */
[----:B------:R-:W-:Y:S02]  /*4680*/  PLOP3.LUT P4, PT, P0, P4, PT, 0xf2, 0x2f ;  /* 0x00000000002f781c */ /* 0x000fe40000789e72 */
[----:B------:R-:W3:Y:S11]  /*4690*/  SYNCS.PHASECHK.TRANS64.TRYWAIT P2, [UR4+0x48], R9 ;  /* 0x00004809ff0075a7 */ /* 0x000ef60008041104 */
[----:B-1----:R-:W-:Y:S05]  /*46a0*/  @!P4 IADD3 R8, P0, PT, R30, 0x580, RZ ;  /* 0x000005801e08c810 */ /* 0x002fea0007f1e0ff */
[----:B--2---:R-:W-:Y:S01]  /*46b0*/  @!P4 IMAD.X R2, RZ, RZ, R31, P0 ;  /* 0x000000ffff02c224 */ /* 0x004fe200000e061f */
[----:B---3--:R-:W-:Y:S07]  /*46c0*/  @!P2 BRA `(.L_x_73) ;  /* 0x000000300060a947 */ /* 0x008fee0003800000 */
.L_x_142:
[----:B------:R-:W2:Y:S01]  /*46d0*/  LDC.64 R12, c[0x0][0xb18] ;  /* 0x0002c600ff0c7b82 */ /* 0x000ea20000000a00 */
[----:B------:R-:W-:Y:S01]  /*46e0*/  @!P4 R2UR UR6, R2 ;  /* 0x000000000206c2ca */ /* 0x000fe200000e0000 */
[----:B------:R-:W-:Y:S01]  /*46f0*/  VOTEU.ALL UP2, P4 ;  /* 0x0000000000ff7886 */ /* 0x000fe20002040000 */
[----:B------:R-:W-:Y:S01]  /*4700*/  @!P4 R2UR UR7, R8 ;  /* 0x000000000807c2ca */ /* 0x000fe200000e0000 */
[----:B------:R-:W-:Y:S01]  /*4710*/  UIADD3 UR5, UPT, UPT, UR8, 0x1, URZ ;  /* 0x0000000108057890 */ /* 0x000fe2000fffe0ff */
[----:B-1----:R-:W-:Y:S03]  /*4720*/  @!P4 IMAD.MOV.U32 R0, RZ, RZ, 0x2000 ;  /* 0x00002000ff00c424 */ /* 0x002fe600078e00ff */
[----:B------:R-:W1:Y:S01]  /*4730*/  @!P1 LDC R2, c[0x0][0xb0c] ;  /* 0x0002c300ff029b82 */ /* 0x000e620000000800 */
[----:B------:R-:W-:Y:S01]  /*4740*/  @!UP2 ULEA UR8, UR8, UR13, 0xd ;  /* 0x0000000d0808a291 */ /* 0x000fe2000f8e68ff */
[----:B------:R-:W-:Y:S01]  /*4750*/  @P3 SHF.R.U32.HI R27, RZ, 0x10, R21 ;  /* 0x00000010ff1b3819 */ /* 0x000fe20000011615 */
[----:B------:R-:W-:Y:S01]  /*4760*/  UIADD3 UR9, UPT, UPT, UR4, 0x30, URZ ;  /* 0x0000003004097890 */ /* 0x000fe2000fffe0ff */
[----:B------:R-:W-:Y:S01]  /*4770*/  VIADD R29, R29, 0x1 ;  /* 0x000000011d1d7836 */ /* 0x000fe20000000000 */
[----:B------:R-:W-:Y:S01]  /*4780*/  @!UP2 UIADD3 UR8, UPT, UPT, UR8, 0x400, URZ ;  /* 0x000004000808a890 */ /* 0x000fe2000fffe0ff */
[----:B------:R-:W-:Y:S01]  /*4790*/  VOTEU.ALL UP1, P4 ;  /* 0x0000000000ff7886 */ /* 0x000fe20002020000 */
[----:B------:R-:W-:Y:S01]  /*47a0*/  IMAD.U32 R9, RZ, RZ, UR6 ;  /* 0x00000006ff097e24 */ /* 0x000fe2000f8e00ff */
[----:B------:R-:W-:Y:S01]  /*47b0*/  UMOV UR22, 0x0 ;  /* 0x0000000000167882 */ /* 0x000fe20000000000 */
[----:B------:R-:W-:Y:S01]  /*47c0*/  IMAD.U32 R8, RZ, RZ, UR7 ;  /* 0x00000007ff087e24 */ /* 0x000fe2000f8e00ff */
[----:B------:R-:W-:Y:S01]  /*47d0*/  UMOV UR23, 0x10000000 ;  /* 0x1000000000177882 */ /* 0x000fe20000000000 */
[----:B------:R-:W-:Y:S01]  /*47e0*/  UMOV UR12, UR36 ;  /* 0x00000024000c7c82 */ /* 0x000fe20008000000 */
[----:B------:R-:W-:Y:S01]  /*47f0*/  @!P4 R2UR UR17, R9 ;  /* 0x000000000911c2ca */ /* 0x000fe200000e0000 */
[----:B------:R-:W-:Y:S01]  /*4800*/  UISETP.NE.AND UP5, UPT, UR5, 0x3, UPT ;  /* 0x000000030500788c */ /* 0x000fe2000bfa5270 */
[----:B------:R-:W-:Y:S01]  /*4810*/  @!P4 R2UR UR16, R8 ;  /* 0x000000000810c2ca */ /* 0x000fe200000e0000 */
[----:B------:R-:W-:Y:S01]  /*4820*/  UPRMT UR14, UR43, 0x654, UR9 ;  /* 0x000006542b0e7896 */ /* 0x000fe20008000009 */
[----:B------:R-:W3:Y:S01]  /*4830*/  LDC.64 R8, c[0x0][0xb10] ;  /* 0x0002c400ff087b82 */ /* 0x000ee20000000a00 */
[----:B------:R-:W-:Y:S02]  /*4840*/  USEL UR7, UR5, URZ, UP5 ;  /* 0x000000ff05077287 */ /* 0x000fe4000a800000 */
[----:B------:R-:W-:Y:S02]  /*4850*/  USEL UR5, URZ, 0x1, UP5 ;  /* 0x00000001ff057887 */ /* 0x000fe4000a800000 */
[----:B------:R-:W-:Y:S04]  /*4860*/  ULEA UR6, UR7, UR13, 0x3 ;  /* 0x0000000d07067291 */ /* 0x000fe8000f8e18ff */
[----:B------:R-:W-:Y:S02]  /*4870*/  LOP3.LUT R32, R32, UR5, RZ, 0x3c, !PT ;  /* 0x0000000520207c12 */ /* 0x000fe4000f8e3cff */
[----:B------:R1:W-:Y:S01]  /*4880*/  @!UP1 UTMALDG.3D [UR8], [UR16], desc[UR22] ;  /* 0x00001608100095b4 */ /* 0x0003e20008011000 */
[----:B------:R5:W-:Y:S01]  /*4890*/  @!P4 SYNCS.ARRIVE.TRANS64.RED.A0TR RZ, [UR4+0x30], R0 ;  /* 0x00003000ffffc9a7 */ /* 0x000be20008300404 */
[----:B------:R-:W-:Y:S01]  /*48a0*/  SHF.L.U32 R14, R32, 0x1f, RZ ;  /* 0x0000001f200e7819 */ /* 0x000fe200000006ff */
[C---:B---3--:R-:W-:Y:S01]  /*48b0*/  @!P1 IMAD.HI.U32 R8, R11.reuse, R8, RZ ;  /* 0x000000080b089227 */ /* 0x048fe200078e00ff */
[----:B--2---:R-:W-:Y:S02]  /*48c0*/  @!P1 ISETP.NE.AND P0, PT, R12, 0x1, PT ;  /* 0x000000010c00980c */ /* 0x004fe40003f05270 */
[----:B-1----:R-:W-:Y:S01]  /*48d0*/  @!P1 ISETP.NE.AND P2, PT, R2, 0x1, PT ;  /* 0x000000010200980c */ /* 0x002fe20003f45270 */
[----:B------:R-:W-:Y:S01]  /*48e0*/  SYNCS.ARRIVE.TRANS64.RED.A1T0 RZ, [UR14], RZ ;  /* 0x000000ffffff79a7 */ /* 0x000fe2000810040e */
[C---:B------:R-:W-:Y:S01]  /*48f0*/  @!P1 IMAD.HI.U32 R13, R10.reuse, R13, RZ ;  /* 0x0000000d0a0d9227 */ /* 0x040fe200078e00ff */
[----:B------:R-:W-:Y:S04]  /*4900*/  @!P1 SHF.R.U32.HI R8, RZ, R9, R8 ;  /* 0x00000009ff089219 */ /* 0x000fe80000011608 */
[----:B------:R-:W-:Y:S01]  /*4910*/  @!P1 SEL R8, R11, R8, !P2 ;  /* 0x000000080b089207 */ /* 0x000fe20005000000 */
[----:B------:R-:W1:Y:S01]  /*4920*/  SYNCS.PHASECHK.TRANS64.TRYWAIT P5, [UR6+0x48], R14 ;  /* 0x0000480eff0075a7 */ /* 0x000e6200080a1106 */
[----:B-----5:R-:W2:Y:S02]  /*4930*/  @!P1 LDC R0, c[0x0][0xb20] ;  /* 0x0002c800ff009b82 */ /* 0x020ea40000000800 */
[----:B--2---:R-:W-:Y:S04]  /*4940*/  @!P1 SHF.R.U32.HI R0, RZ, R0, R13 ;  /* 0x00000000ff009219 */ /* 0x004fe8000001160d */
[----:B------:R-:W-:Y:S05]  /*4950*/  @!P1 SEL R9, R10, R0, !P0 ;  /* 0x000000000a099207 */ /* 0x000fea0004000000 */
[----:B------:R-:W-:Y:S02]  /*4960*/  @!P1 IMAD.IADD R0, R9, 0x1, -R8 ;  /* 0x0000000109009824 */ /* 0x000fe400078e0a08 */
[----:B------:R-:W-:Y:S02]  /*4970*/  @!P1 IMAD.IADD R8, R8, 0x1, -R9 ;  /* 0x0000000108089824 */ /* 0x000fe400078e0a09 */
[----:B------:R-:W-:Y:S02]  /*4980*/  @!P1 IMAD R11, R0, R2, R11 ;  /* 0x00000002000b9224 */ /* 0x000fe400078e020b */
[----:B------:R-:W-:Y:S01]  /*4990*/  @!P1 IMAD R10, R8, R12, R10 ;  /* 0x0000000c080a9224 */ /* 0x000fe200078e020a */
[----:B-1----:R-:W-:Y:S06]  /*49a0*/  @!P5 BRA `(.L_x_74) ;  /* 0x0000002c00c0d947 */ /* 0x002fec0003800000 */
.L_x_144:
[----:B------:R-:W-:Y:S01]  /*49b0*/  UIADD3 UR9, UPT, UPT, UR6, 0x30, URZ ;  /* 0x0000003006097890 */ /* 0x000fe2000fffe0ff */
[----:B------:R-:W-:Y:S01]  /*49c0*/  @!P4 IADD3 R2, P0, PT, R30, 0x580, RZ ;  /* 0x000005801e02c810 */ /* 0x000fe20007f1e0ff */
[----:B------:R-:W-:Y:S01]  /*49d0*/  VOTEU.ALL UP1, P4 ;  /* 0x0000000000ff7886 */ /* 0x000fe20002020000 */
[----:B------:R-:W-:Y:S01]  /*49e0*/  UMOV UR16, 0x0 ;  /* 0x0000000000107882 */ /* 0x000fe20000000000 */
[----:B------:R-:W-:Y:S01]  /*49f0*/  UMOV UR17, 0x10000000 ;  /* 0x1000000000117882 */ /* 0x000fe20000000000 */
[----:B------:R-:W-:Y:S01]  /*4a00*/  @!P4 R2UR UR5, R2 ;  /* 0x000000000205c2ca */ /* 0x000fe200000e0000 */
[----:B-1----:R-:W-:Y:S01]  /*4a10*/  @!P4 IMAD.X R0, RZ, RZ, R31, P0 ;  /* 0x000000ffff00c224 */ /* 0x002fe200000e061f */
[----:B------:R-:W-:Y:S01]  /*4a20*/  @!UP1 ULEA UR8, UR7, UR13, 0xd ;  /* 0x0000000d07089291 */ /* 0x000fe2000f8e68ff */
[----:B------:R-:W-:Y:S01]  /*4a30*/  ISETP.NE.AND P0, PT, R29, 0x2, PT ;  /* 0x000000021d00780c */ /* 0x000fe20003f05270 */
[----:B------:R-:W-:Y:S01]  /*4a40*/  @!UP1 UIADD3 UR10, UPT, UPT, UR10, 0x20, URZ ;  /* 0x000000200a0a9890 */ /* 0x000fe2000fffe0ff */
[----:B------:R-:W-:Y:S01]  /*4a50*/  IMAD.IADD R14, R10, 0x1, R62 ;  /* 0x000000010a0e7824 */ /* 0x000fe200078e023e */
[----:B------:R-:W-:Y:S01]  /*4a60*/  @!P4 R2UR UR4, R0 ;  /* 0x000000000004c2ca */ /* 0x000fe200000e0000 */
[----:B------:R-:W-:Y:S01]  /*4a70*/  @!UP1 UIADD3 UR8, UPT, UPT, UR8, 0x400, URZ ;  /* 0x0000040008089890 */ /* 0x000fe2000fffe0ff */
[----:B------:R-:W-:Y:S01]  /*4a80*/  SEL R0, RZ, 0x1, P0 ;  /* 0x00000001ff007807 */ /* 0x000fe20000000000 */
[----:B------:R-:W-:Y:S01]  /*4a90*/  VOTEU.ALL UP1, P4 ;  /* 0x0000000000ff7886 */ /* 0x000fe20002020000 */
[----:B------:R-:W-:Y:S01]  /*4aa0*/  UMOV UR12, UR36 ;  /* 0x00000024000c7c82 */ /* 0x000fe20008000000 */
[----:B------:R-:W-:Y:S01]  /*4ab0*/  @P3 R2UR UR36, R27 ;  /* 0x000000001b2432ca */ /* 0x000fe200000e0000 */
[----:B------:R-:W-:Y:S01]  /*4ac0*/  IMAD.IADD R15, R11, 0x1, R63 ;  /* 0x000000010b0f7824 */ /* 0x000fe200078e023f */
[----:B------:R-:W-:Y:S01]  /*4ad0*/  LOP3.LUT R28, R28, R0, RZ, 0x3c, !PT ;  /* 0x000000001c1c7212 */ /* 0x000fe200078e3cff */
[----:B------:R-:W-:Y:S01]  /*4ae0*/  IMAD.U32 R8, RZ, RZ, UR5 ;  /* 0x00000005ff087e24 */ /* 0x000fe2000f8e00ff */
[----:B------:R-:W-:Y:S04]  /*4af0*/  SEL R29, R29, RZ, P0 ;  /* 0x000000ff1d1d7207 */ /* 0x000fe80000000000 */
[----:B------:R-:W-:Y:S01]  /*4b00*/  IMAD.U32 R9, RZ, RZ, UR4 ;  /* 0x00000004ff097e24 */ /* 0x000fe2000f8e00ff */
[----:B------:R-:W-:Y:S01]  /*4b10*/  @!P4 R2UR UR14, R8 ;  /* 0x00000000080ec2ca */ /* 0x000fe200000e0000 */
[----:B------:R-:W-:Y:S03]  /*4b20*/  UPRMT UR4, UR43, 0x654, UR9 ;  /* 0x000006542b047896 */ /* 0x000fe60008000009 */
[----:B------:R-:W-:Y:S11]  /*4b30*/  @!P4 R2UR UR15, R9 ;  /* 0x00000000090fc2ca */ /* 0x000ff600000e0000 */
[----:B------:R-:W-:Y:S02]  /*4b40*/  @!UPT UIADD3 URZ, UPT, UPT, URZ, URZ, URZ ;  /* 0x000000fffffff290 */ /* 0x000fe4000fffe0ff */
[----:B------:R1:W-:Y:S01]  /*4b50*/  @!UP1 UTMALDG.3D [UR8], [UR14], desc[UR16] ;  /* 0x000010080e0095b4 */ /* 0x0003e20008011000 */
[----:B------:R2:W-:Y:S01]  /*4b60*/  @!P4 SYNCS.ARRIVE.TRANS64.RED.A0TR RZ, [UR6+0x30], R25 ;  /* 0x00003019ffffc9a7 */ /* 0x0005e20008300406 */
[----:B------:R-:W-:Y:S01]  /*4b70*/  SYNCS.ARRIVE.TRANS64.RED.A1T0 RZ, [UR4], RZ ;  /* 0x000000ffffff79a7 */ /* 0x000fe20008100404 */
[----:B------:R-:W-:Y:S04]  /*4b80*/  UIADD3 UR4, UPT, UPT, UR7, 0x1, URZ ;  /* 0x0000000107047890 */ /* 0x000fe8000fffe0ff */
[----:B------:R-:W-:Y:S04]  /*4b90*/  UISETP.NE.AND UP1, UPT, UR4, 0x3, UPT ;  /* 0x000000030400788c */ /* 0x000fe8000bf25270 */
[----:B------:R-:W-:Y:S06]  /*4ba0*/  USEL UR5, URZ, 0x1, UP1 ;  /* 0x00000001ff057887 */ /* 0x000fec0008800000 */
[----:B------:R-:W-:Y:S01]  /*4bb0*/  LOP3.LUT R32, R32, UR5, RZ, 0x3c, !PT ;  /* 0x0000000520207c12 */ /* 0x000fe2000f8e3cff */
[----:B-1----:R-:W-:Y:S02]  /*4bc0*/  USEL UR8, UR4, URZ, UP1 ;  /* 0x000000ff04087287 */ /* 0x002fe40008800000 */
[----:B------:R-:W-:Y:S01]  /*4bd0*/  UPLOP3.LUT UP1, UPT, UPT, UPT, UPT, 0x80, 0x8 ;  /* 0x000000000008789c */ /* 0x000fe20003f2f070 */
[----:B------:R-:W-:Y:S10]  /*4be0*/  @P3 BRA `(.L_x_75) ;  /* 0xfffffff4001c3947 */ /* 0x000ff4000383ffff */
[----:B------:R-:W-:Y:S01]  /*4bf0*/  UIADD3 UR13, UPT, UPT, UR13, 0x48, URZ ;  /* 0x000000480d0d7890 */ /* 0x000fe2000fffe0ff */
[----:B------:R-:W-:-:S03]  /*4c00*/  SHF.L.U32 R2, R32, 0x1f, RZ ;  /* 0x0000001f20027819 */ /* 0x000fc600000006ff */
[----:B------:R-:W-:-:S09]  /*4c10*/  ULEA UR4, UR8, UR13, 0x3 ;  /* 0x0000000d08047291 */ /* 0x000fd2000f8e18ff */
[----:B------:R-:W1:Y:S02]  /*4c20*/  SYNCS.PHASECHK.TRANS64.TRYWAIT P0, [UR4], R2 ;  /* 0x00000002ff0075a7 */ /* 0x000e640008001104 */
[----:B-1----:R-:W-:Y:S05]  /*4c30*/  @!P0 BRA `(.L_x_76) ;  /* 0x0000002c00348947 */ /* 0x002fea0003800000 */
.L_x_146:
        /* <DEDUP_REMOVED lines=9> */
.L_x_148:
[----:B------:R-:W-:-:S04]  /*4cd0*/  UIADD3 UR4, UPT, UPT, UR4, 0x1, URZ ;  /* 0x0000000104047890 */ /* 0x000fc8000fffe0ff */
[----:B------:R-:W-:-:S04]  /*4ce0*/  UISETP.NE.AND UP0, UPT, UR4, 0x3, UPT ;  /* 0x000000030400788c */ /* 0x000fc8000bf05270 */
[----:B------:R-:W-:Y:S02]  /*4cf0*/  USEL UR5, URZ, 0x1, UP0 ;  /* 0x00000001ff057887 */ /* 0x000fe40008000000 */
[----:B------:R-:W-:-:S04]  /*4d00*/  USEL UR4, UR4, URZ, UP0 ;  /* 0x000000ff04047287 */ /* 0x000fc80008000000 */
[----:B------:R-:W-:Y:S01]  /*4d10*/  ULEA UR4, UR4, UR13, 0x3 ;  /* 0x0000000d04047291 */ /* 0x000fe2000f8e18ff */
[----:B-1----:R-:W-:-:S04]  /*4d20*/  LOP3.LUT R2, R32, UR5, RZ, 0x3c, !PT ;  /* 0x0000000520027c12 */ /* 0x002fc8000f8e3cff */
[----:B------:R-:W-:Y:S01]  /*4d30*/  SHF.L.U32 R2, R2, 0x1f, RZ ;  /* 0x0000001f02027819 */ /* 0x000fe200000006ff */
[----:B------:R-:W-:-:S07]  /*4d40*/  IMAD.U32 R0, RZ, RZ, UR4 ;  /* 0x00000004ff007e24 */ /* 0x000fce000f8e00ff */
.L_x_78:
[----:B-1----:R1:W3:Y:S02]  /*4d50*/  SYNCS.PHASECHK.TRANS64.TRYWAIT P0, [R0+URZ], R2 ;  /* 0x00000002000075a7 */ /* 0x0022e400080011ff */
[----:B---3--:R-:W-:Y:S05]  /*4d60*/  @!P0 NANOSLEEP.SYNCS 0x989680 ;  /* 0x009896800000895d */ /* 0x008fea0003900000 */
[----:B------:R-:W3:Y:S02]  /*4d70*/  @!P0 SYNCS.PHASECHK.TRANS64 P0, [R0+URZ], R2 ;  /* 0x00000002000085a7 */ /* 0x000ee400080010ff */
[----:B---3--:R-:W-:Y:S05]  /*4d80*/  @P0 EXIT ;  /* 0x000000000000094d */ /* 0x008fea0003800000 */
[----:B------:R-:W-:Y:S05]  /*4d90*/  BRA `(.L_x_78) ;  /* 0xfffffffc00ec7947 */ /* 0x000fea000383ffff */
.L_x_66:
[----:B------:R-:W-:-:S06]  /*4da0*/  UISETP.GE.AND UP1, UPT, UR10, 0x4, UPT ;  /* 0x000000040a00788c */ /* 0x000fcc000bf26270 */
[----:B------:R-:W-:-:S13]  /*4db0*/  PLOP3.LUT P0, PT, PT, PT, UP1, 0x80, 0x8 ;  /* 0x000000000008781c */ /* 0x000fda0003f0f018 */
[----:B------:R-:W-:Y:S05]  /*4dc0*/  @!P0 EXIT ;  /* 0x000000000000894d */ /* 0x000fea0003800000 */
[----:B------:R-:W-:Y:S01]  /*4dd0*/  BAR.SYNC.DEFER_BLOCKING 0x6, 0xa0 ;  /* 0x0182800000007b1d */ /* 0x000fe20000010000 */
[C---:B------:R-:W-:Y:S01]  /*4de0*/  IMAD.SHL.U32 R4, R75.reuse, 0x20, RZ ;  /* 0x000000204b047824 */ /* 0x040fe200078e00ff */
[C---:B------:R-:W-:Y:S01]  /*4df0*/  R2P PR, R75.reuse, 0x6 ;  /* 0x000000064b007804 */ /* 0x040fe20000000000 */
[C---:B------:R-:W-:Y:S02]  /*4e00*/  IMAD.SHL.U32 R68, R75.reuse, 0x4, RZ ;  /* 0x000000044b447824 */ /* 0x040fe400078e00ff */
[C---:B------:R-:W-:Y:S01]  /*4e10*/  IMAD.U32 R32, R75.reuse, 0x10000, RZ ;  /* 0x000100004b207824 */ /* 0x040fe200078e00ff */
[----:B------:R-:W-:Y:S02]  /*4e20*/  UMOV UR37, 0x400 ;  /* 0x0000040000257882 */ /* 0x000fe40000000000 */
[----:B------:R-:W1:Y:S01]  /*4e30*/  LDC R67, c[0x0][0x370] ;  /* 0x0000dc00ff437b82 */ /* 0x000e620000000800 */
[----:B------:R-:W-:Y:S01]  /*4e40*/  ULEA UR37, UR43, UR37, 0x18 ;  /* 0x000000252b257291 */ /* 0x000fe2000f8ec0ff */
[C---:B------:R-:W-:Y:S01]  /*4e50*/  LOP3.LUT R3, R4.reuse, 0xe0, RZ, 0xc0, !PT ;  /* 0x000000e004037812 */ /* 0x040fe200078ec0ff */
[----:B------:R-:W-:Y:S01]  /*4e60*/  IMAD.SHL.U32 R2, R75, 0x10, RZ ;  /* 0x000000104b027824 */ /* 0x000fe200078e00ff */
[----:B------:R-:W-:Y:S01]  /*4e70*/  LOP3.LUT R4, R4, 0x100, RZ, 0xc0, !PT ;  /* 0x0000010004047812 */ /* 0x000fe200078ec0ff */
[----:B------:R-:W-:Y:S01]  /*4e80*/  IMAD.MOV.U32 R74, RZ, RZ, 0x8 ;  /* 0x00000008ff4a7424 */ /* 0x000fe200078e00ff */
[----:B------:R-:W-:Y:S01]  /*4e90*/  LOP3.LUT R68, R3, 0x1c, R68, 0xf8, !PT ;  /* 0x0000001c03447812 */ /* 0x000fe200078ef844 */
[----:B------:R-:W-:Y:S01]  /*4ea0*/  IMAD.MOV.U32 R73, RZ, RZ, 0x10 ;  /* 0x00000010ff497424 */ /* 0x000fe200078e00ff */
[----:B------:R-:W2:Y:S01]  /*4eb0*/  LDC R28, c[0x0][0xb0c] ;  /* 0x0002c300ff1c7b82 */ /* 0x000ea20000000800 */
[----:B------:R-:W-:Y:S01]  /*4ec0*/  SHF.R.U32.HI R3, RZ, 0x2, R75 ;  /* 0x00000002ff037819 */ /* 0x000fe2000001164b */
[----:B------:R-:W-:Y:S01]  /*4ed0*/  IMAD.MOV.U32 R31, RZ, RZ, RZ ;  /* 0x000000ffff1f7224 */ /* 0x000fe200078e00ff */
[----:B------:R-:W-:Y:S01]  /*4ee0*/  LOP3.LUT R32, R32, 0x600000, RZ, 0xc0, !PT ;  /* 0x0060000020207812 */ /* 0x000fe200078ec0ff */
[----:B------:R-:W-:Y:S01]  /*4ef0*/  IMAD.MOV.U32 R72, RZ, RZ, RZ ;  /* 0x000000ffff487224 */ /* 0x000fe200078e00ff */
[----:B------:R-:W-:Y:S01]  /*4f00*/  LOP3.LUT R2, R4, 0x600, R2, 0xf8, !PT ;  /* 0x0000060004027812 */ /* 0x000fe200078ef802 */
[----:B------:R-:W-:Y:S01]  /*4f10*/  IMAD.MOV.U32 R78, RZ, RZ, RZ ;  /* 0x000000ffff4e7224 */ /* 0x000fe200078e00ff */
[----:B------:R-:W-:Y:S01]  /*4f20*/  LOP3.LUT R68, R68, 0x4, R3, 0x78, !PT ;  /* 0x0000000444447812 */ /* 0x000fe200078e7803 */
[----:B------:R-:W4:Y:S01]  /*4f30*/  LDC R65, c[0x0][0xb20] ;  /* 0x0002c800ff417b82 */ /* 0x000f220000000800 */
[----:B------:R-:W3:Y:S01]  /*4f40*/  LDS R0, [UR37+0x120] ;  /* 0x00012025ff007984 */ /* 0x000ee20008000800 */
[----:B------:R-:W-:Y:S01]  /*4f50*/  LOP3.LUT R75, R75, 0x60, RZ, 0xc0, !PT ;  /* 0x000000604b4b7812 */ /* 0x000fe200078ec0ff */
[----:B------:R-:W-:Y:S01]  /*4f60*/  IMAD.MOV.U32 R71, RZ, RZ, RZ ;  /* 0x000000ffff477224 */ /* 0x000fe200078e00ff */
[----:B------:R-:W-:Y:S01]  /*4f70*/  LOP3.LUT R68, R2, R68, RZ, 0xfc, !PT ;  /* 0x0000004402447212 */ /* 0x000fe200078efcff */
[----:B------:R-:W1:Y:S01]  /*4f80*/  LDCU.64 UR56, c[0x0][0x348] ;  /* 0x00006900ff3877ac */ /* 0x000e620008000a00 */
[----:B------:R-:W-:-:S02]  /*4f90*/  SEL R74, R74, 0xfffffff8, !P1 ;  /* 0xfffffff84a4a7807 */ /* 0x000fc40004800000 */
[----:B------:R-:W1:Y:S01]  /*4fa0*/  LDC R27, c[0x0][0xb30] ;  /* 0x0002cc00ff1b7b82 */ /* 0x000e620000000800 */
[----:B------:R-:W-:Y:S01]  /*4fb0*/  SEL R73, R73, 0xfffffff0, !P2 ;  /* 0xfffffff049497807 */ /* 0x000fe20005000000 */
[----:B------:R-:W1:Y:S01]  /*4fc0*/  LDCU.64 UR50, c[0x0][0x888] ;  /* 0x00011100ff3277ac */ /* 0x000e620008000a00 */
[----:B------:R-:W1:Y:S05]  /*4fd0*/  LDCU.64 UR52, c[0x0][0x890] ;  /* 0x00011200ff3477ac */ /* 0x000e6a0008000a00 */
[----:B------:R-:W1:Y:S01]  /*4fe0*/  LDC.64 R60, c[0x0][0xb10] ;  /* 0x0002c400ff3c7b82 */ /* 0x000e620000000a00 */
[----:B------:R-:W-:Y:S01]  /*4ff0*/  UMOV UR48, 0x1 ;  /* 0x0000000100307882 */ /* 0x000fe20000000000 */
[----:B------:R-:W-:Y:S01]  /*5000*/  UMOV UR38, URZ ;  /* 0x000000ff00267c82 */ /* 0x000fe20008000000 */
[----:B------:R-:W-:Y:S01]  /*5010*/  UIADD3 UR54, UPT, UPT, UR37, 0x400, URZ ;  /* 0x0000040025367890 */ /* 0x000fe2000fffe0ff */
[----:B------:R-:W-:Y:S01]  /*5020*/  UMOV UR42, URZ ;  /* 0x000000ff002a7c82 */ /* 0x000fe20008000000 */
[----:B------:R-:W-:-:S03]  /*5030*/  UMOV UR41, URZ ;  /* 0x000000ff00297c82 */ /* 0x000fc60008000000 */
[----:B------:R-:W1:Y:S08]  /*5040*/  LDC.64 R24, c[0x0][0xb18] ;  /* 0x0002c600ff187b82 */ /* 0x000e700000000a00 */
[----:B------:R-:W1:Y:S08]  /*5050*/  LDC.64 R22, c[0x0][0xb28] ;  /* 0x0002ca00ff167b82 */ /* 0x000e700000000a00 */
[----:B------:R-:W1:Y:S01]  /*5060*/  LDC.64 R58, c[0x0][0x8b0] ;  /* 0x00022c00ff3a7b82 */ /* 0x000e620000000a00 */
[----:B---3--:R-:W-:-:S07]  /*5070*/  IMAD.IADD R32, R0, 0x1, R32 ;  /* 0x0000000100207824 */ /* 0x008fce00078e0220 */
[----:B------:R-:W3:Y:S08]  /*5080*/  LDC.64 R56, c[0x0][0x8a8] ;  /* 0x00022a00ff387b82 */ /* 0x000ef00000000a00 */
[----:B--2-4-:R-:W1:Y:S02]  /*5090*/  LDC R66, c[0x0][0x374] ;  /* 0x0000dd00ff427b82 */ /* 0x014e640000000800 */
.L_x_109:
[C---:B------:R-:W-:Y:S02]  /*50a0*/  LEA R0, R78.reuse, UR37, 0x3 ;  /* 0x000000254e007c11 */ /* 0x040fe4000f8e18ff */
[----:B------:R-:W-:Y:S02]  /*50b0*/  SHF.L.U32 R2, R71, 0x1f, RZ ;  /* 0x0000001f47027819 */ /* 0x000fe400000006ff */
[----:B------:R-:W-:Y:S02]  /*50c0*/  LEA R16, R78, UR37, 0x4 ;  /* 0x000000254e107c11 */ /* 0x000fe4000f8e20ff */
[----:B------:R-:W2:Y:S02]  /*50d0*/  SYNCS.PHASECHK.TRANS64.TRYWAIT P0, [R0+URZ+0x70], R2 ;  /* 0x00007002000075a7 */ /* 0x000ea400080011ff */
[----:B--2---:R-:W-:Y:S05]  /*50e0*/  @!P0 BRA `(.L_x_79) ;  /* 0x0000002800388947 */ /* 0x004fea0003800000 */
.L_x_149:
[----:B------:R-:W4:Y:S01]  /*50f0*/  LDC.64 R10, c[0x0][0xb10] ;  /* 0x0002c400ff0a7b82 */ /* 0x000f220000000a00 */
[----:B------:R-:W3:Y:S01]  /*5100*/  LDS.128 R16, [R16+0x100] ;  /* 0x0001000010107984 */ /* 0x000ee20000000c00 */
[----:B-1----:R-:W-:Y:S01]  /*5110*/  ISETP.NE.AND P1, PT, R27, 0x1, PT ;  /* 0x000000011b00780c */ /* 0x002fe20003f25270 */
[----:B--2---:R-:W-:Y:S01]  /*5120*/  VIADD R0, R0, 0x80 ;  /* 0x0000008000007836 */ /* 0x004fe20000000000 */
[----:B------:R-:W-:Y:S04]  /*5130*/  ISETP.GE.AND P0, PT, R26, 0x1, PT ;  /* 0x000000011a00780c */ /* 0x000fe80003f06270 */
[----:B------:R-:W1:Y:S01]  /*5140*/  LDC.64 R8, c[0x0][0xb18] ;  /* 0x0002c600ff087b82 */ /* 0x000e620000000a00 */
[----:B------:R-:W-:Y:S01]  /*5150*/  PRMT R0, RZ, 0x654, R0 ;  /* 0x00000654ff007816 */ /* 0x000fe20000000000 */
[----:B------:R-:W-:Y:S01]  /*5160*/  @!PT LDS RZ, [RZ] ;  /* 0x00000000fffff984 */ /* 0x000fe20000000800 */
[----:B------:R-:W-:Y:S01]  /*5170*/  @!PT LDS RZ, [RZ] ;  /* 0x00000000fffff984 */ /* 0x000fe20000000800 */
[----:B------:R-:W-:Y:S01]  /*5180*/  @!PT LDS RZ, [RZ] ;  /* 0x00000000fffff984 */ /* 0x000fe20000000800 */
[----:B------:R-:W-:Y:S01]  /*5190*/  @!PT LDS RZ, [RZ] ;  /* 0x00000000fffff984 */ /* 0x000fe20000000800 */
[----:B------:R2:W-:Y:S06]  /*51a0*/  MEMBAR.ALL.CTA ;  /* 0x0000000000007992 */ /* 0x0005ec0000008000 */
[----:B--2---:R-:W2:Y:S01]  /*51b0*/  FENCE.VIEW.ASYNC.S ;  /* 0x00000000000073c6 */ /* 0x004ea20000000000 */
[----:B------:R-:W1:Y:S08]  /*51c0*/  @!P1 LDC R12, c[0x0][0xb20] ;  /* 0x0002c800ff0c9b82 */ /* 0x000e700000000800 */
[----:B------:R-:W1:Y:S01]  /*51d0*/  @!P1 LDC R7, c[0x0][0xb0c] ;  /* 0x0002c300ff079b82 */ /* 0x000e620000000800 */
[----:B--2---:R2:W-:Y:S01]  /*51e0*/  SYNCS.ARRIVE.TRANS64.RED.A1T0 RZ, [R0+URZ], RZ ;  /* 0x000000ff00ff79a7 */ /* 0x0045e200081004ff */
[----:B---3--:R-:W-:Y:S04]  /*51f0*/  LOP3.LUT P4, RZ, R18, 0x1, RZ, 0xc0, !PT ;  /* 0x0000000112ff7812 */ /* 0x008fe8000788c0ff */
[----:B------:R-:W-:Y:S09]  /*5200*/  P2R R76, PR, RZ, 0x10 ;  /* 0x00000010ff4c7803 */ /* 0x000ff20000000000 */
[----:B------:R-:W-:Y:S02]  /*5210*/  @P4 MOV R30, R16 ;  /* 0x00000010001e4202 */ /* 0x000fe40000000f00 */
[----:B------:R-:W-:Y:S01]  /*5220*/  @P4 LOP3.LUT R29, R17, 0xffff, RZ, 0xc0, !PT ;  /* 0x0000ffff111d4812 */ /* 0x000fe200078ec0ff */
[----:B--2-4-:R-:W-:Y:S06]  /*5230*/  @!P0 BRA `(.L_x_80) ;  /* 0x0000000000a48947 */ /* 0x014fec0003800000 */
[----:B------:R-:W-:Y:S01]  /*5240*/  IMAD.HI.U32 R0, R66, R25, RZ ;  /* 0x0000001942007227 */ /* 0x000fe200078e00ff */
[----:B------:R-:W-:Y:S02]  /*5250*/  ISETP.NE.AND P0, PT, R24, 0x1, PT ;  /* 0x000000011800780c */ /* 0x000fe40003f05270 */
[----:B------:R-:W-:Y:S01]  /*5260*/  ISETP.NE.AND P2, PT, R26, 0x1, PT ;  /* 0x000000011a00780c */ /* 0x000fe20003f45270 */
[----:B------:R-:W-:Y:S01]  /*5270*/  IMAD.HI.U32 R4, R67, R60, RZ ;  /* 0x0000003c43047227 */ /* 0x000fe200078e00ff */
[----:B------:R-:W-:Y:S02]  /*5280*/  SHF.R.U32.HI R0, RZ, R65, R0 ;  /* 0x00000041ff007219 */ /* 0x000fe40000011600 */
[----:B------:R-:W-:Y:S01]  /*5290*/  ISETP.NE.AND P3, PT, R28, 0x1, PT ;  /* 0x000000011c00780c */ /* 0x000fe20003f65270 */
[----:B------:R-:W-:Y:S01]  /*52a0*/  IMAD.HI.U32 R6, R29, R25, RZ ;  /* 0x000000191d067227 */ /* 0x000fe200078e00ff */
[-C--:B------:R-:W-:Y:S02]  /*52b0*/  SHF.R.U32.HI R4, RZ, R61.reuse, R4 ;  /* 0x0000003dff047219 */ /* 0x080fe40000011604 */
[----:B------:R-:W-:Y:S01]  /*52c0*/  SEL R0, R66, R0, !P0 ;  /* 0x0000000042007207 */ /* 0x000fe20004000000 */
[----:B------:R-:W-:Y:S01]  /*52d0*/  IMAD.HI.U32 R5, R30, R60, RZ ;  /* 0x0000003c1e057227 */ /* 0x000fe200078e00ff */
[----:B------:R-:W-:Y:S03]  /*52e0*/  SEL R4, R67, R4, !P3 ;  /* 0x0000000443047207 */ /* 0x000fe60005800000 */
[-C--:B------:R-:W-:Y:S01]  /*52f0*/  IMAD.HI.U32 R3, R0, R22.reuse, RZ ;  /* 0x0000001600037227 */ /* 0x080fe200078e00ff */
[----:B------:R-:W-:Y:S03]  /*5300*/  SHF.R.U32.HI R5, RZ, R61, R5 ;  /* 0x0000003dff057219 */ /* 0x000fe60000011605 */
[----:B------:R-:W-:Y:S01]  /*5310*/  IMAD.HI.U32 R2, R4, R22, RZ ;  /* 0x0000001604027227 */ /* 0x000fe200078e00ff */
[----:B------:R-:W-:Y:S02]  /*5320*/  @P2 SHF.R.U32.HI R0, RZ, R23, R3 ;  /* 0x00000017ff002219 */ /* 0x000fe40000011603 */
[----:B------:R-:W-:Y:S02]  /*5330*/  SHF.R.U32.HI R3, RZ, R65, R6 ;  /* 0x00000041ff037219 */ /* 0x000fe40000011606 */
[----:B------:R-:W-:Y:S01]  /*5340*/  @P2 SHF.R.U32.HI R4, RZ, R23, R2 ;  /* 0x00000017ff042219 */ /* 0x000fe20000011602 */
[----:B------:R-:W-:Y:S01]  /*5350*/  IMAD R0, R26, R0, RZ ;  /* 0x000000001a007224 */ /* 0x000fe200078e02ff */
[----:B------:R-:W-:Y:S02]  /*5360*/  SEL R3, R29, R3, !P0 ;  /* 0x000000031d037207 */ /* 0x000fe40004000000 */
[----:B------:R-:W-:Y:S01]  /*5370*/  SEL R2, R30, R5, !P3 ;  /* 0x000000051e027207 */ /* 0x000fe20005800000 */
[----:B------:R-:W-:Y:S01]  /*5380*/  IMAD R5, R26, R4, RZ ;  /* 0x000000041a057224 */ /* 0x000fe200078e02ff */
[C---:B------:R-:W-:Y:S01]  /*5390*/  ISETP.GE.AND P0, PT, R3.reuse, R0, PT ;  /* 0x000000000300720c */ /* 0x040fe20003f06270 */
[C---:B------:R-:W-:Y:S03]  /*53a0*/  IMAD.HI.U32 R0, R3.reuse, R22, RZ ;  /* 0x0000001603007227 */ /* 0x040fe600078e00ff */
[C---:B------:R-:W-:Y:S02]  /*53b0*/  ISETP.GE.OR P0, PT, R2.reuse, R5, P0 ;  /* 0x000000050200720c */ /* 0x040fe40000706670 */
[----:B------:R-:W-:Y:S04]  /*53c0*/  SHF.R.U32.HI R0, RZ, R23, R0 ;  /* 0x00000017ff007219 */ /* 0x000fe80000011600 */
[C---:B------:R-:W-:Y:S05]  /*53d0*/  SEL R6, R3.reuse, R0, !P2 ;  /* 0x0000000003067207 */ /* 0x040fea0005000000 */
        /* <DEDUP_REMOVED lines=14> */
[----:B------:R-:W-:Y:S07]  /*54c0*/  IMAD R29, R3, R24, R29 ;  /* 0x00000018031d7224 */ /* 0x000fee00078e021d */
.L_x_80:
[----:B-1----:R-:W-:Y:S01]  /*54d0*/  @!P1 ISETP.NE.AND P0, PT, R8, 0x1, PT ;  /* 0x000000010800980c */ /* 0x002fe20003f05270 */
[----:B------:R-:W-:Y:S01]  /*54e0*/  @!P1 IMAD.HI.U32 R0, R30, R10, RZ ;  /* 0x0000000a1e009227 */ /* 0x000fe200078e00ff */
[----:B------:R-:W-:Y:S01]  /*54f0*/  @!P1 ISETP.NE.AND P2, PT, R7, 0x1, PT ;  /* 0x000000010700980c */ /* 0x000fe20003f45270 */
[----:B------:R-:W-:Y:S01]  /*5500*/  ULOP3.LUT UP0, URZ, UR54, 0x3f0, URZ, 0xc0, !UPT ;  /* 0x000003f036ff7892 */ /* 0x000fe2000f80c0ff */
[----:B------:R-:W-:Y:S01]  /*5510*/  R2UR UR5, R15 ;  /* 0x000000000f0572ca */ /* 0x000fe200000e0000 */
[C---:B------:R-:W-:Y:S01]  /*5520*/  @!P1 IMAD.HI.U32 R2, R29.reuse, R9, RZ ;  /* 0x000000091d029227 */ /* 0x040fe200078e00ff */
[----:B------:R-:W-:Y:S02]  /*5530*/  @!P1 SHF.R.U32.HI R0, RZ, R11, R0 ;  /* 0x0000000bff009219 */ /* 0x000fe40000011600 */
[----:B------:R-:W-:Y:S01]  /*5540*/  R2UR UR4, R14 ;  /* 0x000000000e0472ca */ /* 0x000fe200000e0000 */
[----:B------:R-:W-:Y:S01]  /*5550*/  VIADD R78, R78, 0x1 ;  /* 0x000000014e4e7836 */ /* 0x000fe20000000000 */
[----:B------:R-:W-:Y:S02]  /*5560*/  @!P1 SHF.R.U32.HI R2, RZ, R12, R2 ;  /* 0x0000000cff029219 */ /* 0x000fe40000011602 */
[----:B------:R-:W-:Y:S02]  /*5570*/  @!P1 SEL R3, R30, R0, !P2 ;  /* 0x000000001e039207 */ /* 0x000fe40005000000 */
[----:B------:R-:W-:Y:S02]  /*5580*/  @!P1 SEL R2, R29, R2, !P0 ;  /* 0x000000021d029207 */ /* 0x000fe40004000000 */
[----:B------:R-:W-:Y:S01]  /*5590*/  @P4 SHF.R.U32.HI R70, RZ, 0x10, R17 ;  /* 0x00000010ff464819 */ /* 0x000fe20000011611 */
[----:B------:R-:W-:Y:S02]  /*55a0*/  USHF.L.U32 UR46, UR5, 0x6, URZ ;  /* 0x00000006052e7899 */ /* 0x000fe400080006ff */
[----:B------:R-:W-:Y:S02]  /*55b0*/  @!P1 IMAD.IADD R0, R2, 0x1, -R3 ;  /* 0x0000000102009824 */ /* 0x000fe400078e0a03 */
[----:B------:R-:W-:Y:S01]  /*55c0*/  @!P1 IMAD.IADD R2, R3, 0x1, -R2 ;  /* 0x0000000103029824 */ /* 0x000fe200078e0a02 */
[----:B------:R-:W-:Y:S01]  /*55d0*/  USHF.L.U32 UR45, UR4, 0x6, URZ ;  /* 0x00000006042d7899 */ /* 0x000fe200080006ff */
[----:B------:R-:W-:Y:S02]  /*55e0*/  @!P1 IMAD R30, R0, R7, R30 ;  /* 0x00000007001e9224 */ /* 0x000fe400078e021e */
[----:B------:R-:W-:Y:S01]  /*55f0*/  @!P1 IMAD R29, R2, R8, R29 ;  /* 0x00000008021d9224 */ /* 0x000fe200078e021d */
[----:B------:R-:W-:Y:S08]  /*5600*/  BRA.U !UP0, `(.L_x_81) ;  /* 0x00000001087c7547 */ /* 0x000ff0000b800000 */
[----:B------:R-:W1:Y:S01]  /*5610*/  LDCU.64 UR8, c[0x4][0x80] ;  /* 0x01001000ff0877ac */ /* 0x000e620008000a00 */
[----:B------:R-:W-:Y:S01]  /*5620*/  MOV R2, 0x0 ;  /* 0x0000000000027802 */ /* 0x000fe20000000f00 */
[----:B------:R-:W-:Y:S02]  /*5630*/  HFMA2 R12, -RZ, RZ, 0, 5.9604644775390625e-08 ;  /* 0x00000001ff0c7431 */ /* 0x000fe400000001ff */
[----:B------:R-:W-:Y:S01]  /*5640*/  IMAD.MOV.U32 R8, RZ, RZ, 0x70 ;  /* 0x00000070ff087424 */ /* 0x000fe200078e00ff */
[----:B------:R2:W3:Y:S01]  /*5650*/  LDC.64 R14, c[0x4][R2] ;  /* 0x01000000020e7b82 */ /* 0x0004e20000000a00 */
[----:B------:R-:W4:Y:S01]  /*5660*/  LDCU.64 UR6, c[0x4][0x88] ;  /* 0x01001100ff0677ac */ /* 0x000f220008000a00 */
[----:B------:R-:W-:Y:S01]  /*5670*/  IMAD.MOV.U32 R13, RZ, RZ, RZ ;  /* 0x000000ffff0d7224 */ /* 0x000fe200078e00ff */
[----:B------:R-:W2:Y:S01]  /*5680*/  LDCU.64 UR4, c[0x4][0x8] ;  /* 0x01000100ff0477ac */ /* 0x000ea20008000a00 */
[----:B-1----:R-:W-:Y:S01]  /*5690*/  MOV R5, UR9 ;  /* 0x0000000900057c02 */ /* 0x002fe20008000f00 */
[----:B------:R-:W-:Y:S01]  /*56a0*/  IMAD.U32 R4, RZ, RZ, UR8 ;  /* 0x00000008ff047e24 */ /* 0x000fe2000f8e00ff */
[----:B----4-:R-:W-:Y:S01]  /*56b0*/  MOV R7, UR7 ;  /* 0x0000000700077c02 */ /* 0x010fe20008000f00 */
[----:B------:R-:W-:Y:S01]  /*56c0*/  IMAD.U32 R6, RZ, RZ, UR6 ;  /* 0x00000006ff067e24 */ /* 0x000fe2000f8e00ff */
[----:B--2---:R-:W-:Y:S01]  /*56d0*/  MOV R11, UR5 ;  /* 0x00000005000b7c02 */ /* 0x004fe20008000f00 */
[----:B------:R-:W-:Y:S02]  /*56e0*/  IMAD.U32 R10, RZ, RZ, UR4 ;  /* 0x00000004ff0a7e24 */ /* 0x000fe4000f8e00ff */
[----:B------:R-:W-:Y:S07]  /*56f0*/  LEPC R20, `(.L_x_82) ;  /* 0x000000001014794e */ /* 0x000fee0000000000 */
[----:B---3-5:R-:W-:Y:S05]  /*5700*/  CALL.ABS.NOINC R14 ;  /* 0x000000000e007343 */ /* 0x028fea0003c00000 */
.L_x_82:
[----:B------:R-:W1:Y:S01]  /*5710*/  LDCU.64 UR8, c[0x4][0x80] ;  /* 0x01001000ff0877ac */ /* 0x000e620008000a00 */
[----:B------:R-:W2:Y:S01]  /*5720*/  LDC.64 R2, c[0x4][R2] ;  /* 0x0100000002027b82 */ /* 0x000ea20000000a00 */
[----:B------:R-:W-:Y:S02]  /*5730*/  HFMA2 R12, -RZ, RZ, 0, 5.9604644775390625e-08 ;  /* 0x00000001ff0c7431 */ /* 0x000fe400000001ff */
[----:B------:R-:W-:Y:S02]  /*5740*/  IMAD.MOV.U32 R8, RZ, RZ, 0x70 ;  /* 0x00000070ff087424 */ /* 0x000fe400078e00ff */
[----:B------:R-:W-:Y:S01]  /*5750*/  IMAD.MOV.U32 R13, RZ, RZ, RZ ;  /* 0x000000ffff0d7224 */ /* 0x000fe200078e00ff */
[----:B------:R-:W3:Y:S01]  /*5760*/  LDCU.64 UR6, c[0x4][0x88] ;  /* 0x01001100ff0677ac */ /* 0x000ee20008000a00 */
[----:B------:R-:W4:Y:S01]  /*5770*/  LDCU.64 UR4, c[0x4][0x8] ;  /* 0x01000100ff0477ac */ /* 0x000f220008000a00 */
[----:B-1----:R-:W-:Y:S02]  /*5780*/  MOV R4, UR8 ;  /* 0x0000000800047c02 */ /* 0x002fe40008000f00 */
[----:B------:R-:W-:Y:S02]  /*5790*/  MOV R5, UR9 ;  /* 0x0000000900057c02 */ /* 0x000fe40008000f00 */
[----:B---3--:R-:W-:Y:S01]  /*57a0*/  MOV R7, UR7 ;  /* 0x0000000700077c02 */ /* 0x008fe20008000f00 */
[----:B------:R-:W-:Y:S01]  /*57b0*/  IMAD.U32 R6, RZ, RZ, UR6 ;  /* 0x00000006ff067e24 */ /* 0x000fe2000f8e00ff */
[----:B----4-:R-:W-:Y:S01]  /*57c0*/  MOV R11, UR5 ;  /* 0x00000005000b7c02 */ /* 0x010fe20008000f00 */
[----:B------:R-:W-:Y:S02]  /*57d0*/  IMAD.U32 R10, RZ, RZ, UR4 ;  /* 0x00000004ff0a7e24 */ /* 0x000fe4000f8e00ff */
[----:B------:R-:W-:Y:S07]  /*57e0*/  LEPC R20, `(.L_x_81) ;  /* 0x000000001014794e */ /* 0x000fee0000000000 */
[----:B--2---:R-:W-:Y:S05]  /*57f0*/  CALL.ABS.NOINC R2 ;  /* 0x0000000002007343 */ /* 0x004fea0003c00000 */
.L_x_81:
[----:B------:R-:W-:Y:S01]  /*5800*/  ISETP.NE.U32.AND P4, PT, R58, RZ, PT ;  /* 0x000000ff3a00720c */ /* 0x000fe20003f85070 */
[----:B------:R-:W-:Y:S01]  /*5810*/  UISETP.NE.AND UP2, UPT, UR49, URZ, UPT ;  /* 0x000000ff3100728c */ /* 0x000fe2000bf45270 */
[----:B------:R-:W-:Y:S01]  /*5820*/  ISETP.NE.U32.AND P2, PT, RZ, UR50, PT ;  /* 0x00000032ff007c0c */ /* 0x000fe2000bf45070 */
[----:B------:R-:W-:Y:S01]  /*5830*/  UISETP.NE.U32.AND UP1, UPT, UR52, URZ, UPT ;  /* 0x000000ff3400728c */ /* 0x000fe2000bf25070 */
[----:B------:R-:W-:Y:S01]  /*5840*/  ISETP.NE.AND.EX P4, PT, R59, RZ, PT, P4 ;  /* 0x000000ff3b00720c */ /* 0x000fe20003f85340 */
[----:B------:R-:W-:Y:S01]  /*5850*/  UPLOP3.LUT UP0, UPT, UPT, UPT, UPT, 0x40, 0x4 ;  /* 0x000000000004789c */ /* 0x000fe20003f0e870 */
[----:B------:R-:W-:Y:S01]  /*5860*/  ISETP.NE.AND.EX P2, PT, RZ, UR51, PT, P2 ;  /* 0x00000033ff007c0c */ /* 0x000fe2000bf45320 */
[----:B------:R-:W-:Y:S01]  /*5870*/  UISETP.NE.AND.EX UP1, UPT, UR53, URZ, UPT, UP1 ;  /* 0x000000ff3500728c */ /* 0x000fe2000bf25310 */
[----:B------:R-:W-:Y:S04]  /*5880*/  PLOP3.LUT P1, PT, PT, PT, UP2, 0x80, 0x8 ;  /* 0x000000000008781c */ /* 0x000fe80003f2f028 */
[----:B------:R-:W-:Y:S06]  /*5890*/  @UP2 UPLOP3.LUT UP0, UPT, UPT, UPT, UP1, 0x80, 0x8 ;  /* 0x000000000008289c */ /* 0x000fec0003f0f010 */
[----:B------:R-:W-:Y:S01]  /*58a0*/  PLOP3.LUT P0, PT, PT, PT, UP0, 0x80, 0x8 ;  /* 0x000000000008781c */ /* 0x000fe20003f0f008 */
[----:B------:R-:W-:Y:S01]  /*58b0*/  @!UPT UIADD3 URZ, UPT, UPT, URZ, URZ, URZ ;  /* 0x000000fffffff290 */ /* 0x000fe2000fffe0ff */
[----:B------:R-:W-:Y:S11]  /*58c0*/  BRA.U !UP1, `(.L_x_83) ;  /* 0x0000000109387547 */ /* 0x000ff6000b800000 */
[----:B------:R-:W-:Y:S01]  /*58d0*/  UISETP.NE.U32.AND UP0, UPT, UR50, URZ, UPT ;  /* 0x000000ff3200728c */ /* 0x000fe2000bf05070 */
[----:B------:R-:W-:Y:S02]  /*58e0*/  HFMA2 R0, -RZ, RZ, 0, 5.9604644775390625e-08 ;  /* 0x00000001ff007431 */ /* 0x000fe400000001ff */
[----:B------:R-:W-:Y:S01]  /*58f0*/  IMAD.MOV.U32 R64, RZ, RZ, 0x1 ;  /* 0x00000001ff407424 */ /* 0x000fe200078e00ff */
[----:B------:R-:W-:Y:S06]  /*5900*/  UISETP.NE.AND.EX UP0, UPT, UR51, URZ, UPT, UP0 ;  /* 0x000000ff3300728c */ /* 0x000fec000bf05300 */
[----:B------:R-:W-:Y:S05]  /*5910*/  PLOP3.LUT P3, PT, PT, PT, UP0, 0x80, 0x8 ;  /* 0x000000000008781c */ /* 0x000fea0003f6f008 */
[----:B------:R-:W1:Y:S01]  /*5920*/  @UP0 LDCU.64 UR4, c[0x0][0x888] ;  /* 0x00011100ff0407ac */ /* 0x000e620008000a00 */
[----:B------:R-:W-:Y:S07]  /*5930*/  @UP0 UIMAD UR6, UR36, UR52, URZ ;  /* 0x00000034240602a4 */ /* 0x000fee000f8e02ff */
[----:B------:R-:W-:Y:S01]  /*5940*/  @!P3 PRMT R64, R0, 0x7610, R64 ;  /* 0x000076100040b816 */ /* 0x000fe20000000040 */
[----:B-1----:R-:W-:Y:S06]  /*5950*/  @UP0 UIMAD.WIDE UR4, UR6, 0x4, UR4 ;  /* 0x00000004060408a5 */ /* 0x002fec000f8e0204 */
[----:B------:R-:W-:Y:S01]  /*5960*/  IMAD.U32 R2, RZ, RZ, UR4 ;  /* 0x00000004ff027e24 */ /* 0x000fe2000f8e00ff */
[----:B------:R-:W-:Y:S04]  /*5970*/  MOV R3, UR5 ;  /* 0x0000000500037c02 */ /* 0x000fe80008000f00 */
[----:B------:R-:W1:Y:S01]  /*5980*/  @!UP0 LDCU UR4, c[0x0][0x880] ;  /* 0x00011000ff0487ac */ /* 0x000e620008000800 */
[----:B-----5:R2:W5:Y:S02]  /*5990*/  @P3 LDG.E R35, desc[UR58][R2.64] ;  /* 0x0000003a02233981 */ /* 0x020564000c1e1900 */
[----:B-12---:R-:W-:Y:S02]  /*59a0*/  @!P3 IMAD.U32 R35, RZ, RZ, UR4 ;  /* 0x00000004ff23be24 */ /* 0x006fe4000f8e00ff */
.L_x_83:
[----:B------:R-:W-:Y:S05]  /*59b0*/  @!P4 BRA `(.L_x_84) ;  /* 0x000000000020c947 */ /* 0x000fea0003800000 */
[----:B------:R-:W-:Y:S04]  /*59c0*/  ISETP.NE.U32.AND P3, PT, R56, RZ, PT ;  /* 0x000000ff3800720c */ /* 0x000fe80003f65070 */
[----:B------:R-:W-:Y:S11]  /*59d0*/  ISETP.NE.AND.EX P3, PT, R57, RZ, PT, P3 ;  /* 0x000000ff3900720c */ /* 0x000ff60003f65330 */
[----:B------:R-:W-:Y:S02]  /*59e0*/  @!UPT UIADD3 URZ, UPT, UPT, URZ, URZ, URZ ;  /* 0x000000fffffff290 */ /* 0x000fe4000fffe0ff */
[----:B------:R-:W1:Y:S01]  /*59f0*/  @P3 LDC.64 R2, c[0x0][0x8a8] ;  /* 0x00022a00ff023b82 */ /* 0x000e620000000a00 */
[----:B------:R-:W-:Y:S04]  /*5a00*/  @P3 IMAD R0, R58, UR36, RZ ;  /* 0x000000243a003c24 */ /* 0x000fe8000f8e02ff */
[----:B-1----:R-:W-:Y:S05]  /*5a10*/  @P3 IMAD.WIDE R2, R0, 0x4, R2 ;  /* 0x0000000400023825 */ /* 0x002fea00078e0202 */
[----:B-----5:R1:W5:Y:S02]  /*5a20*/  @P3 LDG.E R33, desc[UR58][R2.64] ;  /* 0x0000003a02213981 */ /* 0x020364000c1e1900 */
[----:B-1----:R-:W2:Y:S02]  /*5a30*/  @!P3 LDC R33, c[0x0][0x8a0] ;  /* 0x00022800ff21bb82 */ /* 0x002ea40000000800 */
.L_x_84:
[----:B-----5:R-:W-:Y:S01]  /*5a40*/  FSETP.NEU.AND P3, PT, R35, RZ, PT ;  /* 0x000000ff2300720b */ /* 0x020fe20003f6d000 */
[----:B------:R-:W-:Y:S01]  /*5a50*/  IMAD.U32 R2, RZ, RZ, UR38 ;  /* 0x00000026ff027e24 */ /* 0x000fe2000f8e00ff */
[----:B------:R-:W-:Y:S01]  /*5a60*/  SEL R5, RZ, 0xffffffff, P2 ;  /* 0xffffffffff057807 */ /* 0x000fe20001000000 */
[----:B------:R-:W-:Y:S01]  /*5a70*/  ULOP3.LUT UR4, UR48, 0x1, URZ, 0x3c, !UPT ;  /* 0x0000000130047892 */ /* 0x000fe2000f8e3cff */
[----:B------:R-:W-:Y:S01]  /*5a80*/  @P1 LOP3.LUT P2, RZ, R64, 0xff, RZ, 0xc0, !PT ;  /* 0x000000ff40ff1812 */ /* 0x000fe2000784c0ff */
[----:B------:R-:W-:Y:S01]  /*5a90*/  BSSY B1, `(.L_x_85) ;  /* 0x000004b000017945 */ /* 0x000fe20003800000 */
[----:B------:R-:W-:Y:S01]  /*5aa0*/  @P1 SEL R0, RZ, 0xffffffff, P3 ;  /* 0xffffffffff001807 */ /* 0x000fe20001800000 */
[----:B------:R-:W-:Y:S01]  /*5ab0*/  IMAD.MOV.U32 R85, RZ, RZ, 0x1 ;  /* 0x00000001ff557424 */ /* 0x000fe200078e00ff */
[----:B------:R-:W-:Y:S01]  /*5ac0*/  LEA R2, R2, UR37, 0x3 ;  /* 0x0000002502027c11 */ /* 0x000fe2000f8e18ff */
[----:B------:R-:W-:Y:S01]  /*5ad0*/  IMAD.U32 R83, RZ, RZ, UR4 ;  /* 0x00000004ff537e24 */ /* 0x000fe2000f8e00ff */
[----:B------:R-:W-:Y:S01]  /*5ae0*/  @P0 SEL R0, R5, R0, !P2 ;  /* 0x0000000005000207 */ /* 0x000fe20005000000 */
[----:B------:R-:W-:Y:S01]  /*5af0*/  IMAD.U32 R84, RZ, RZ, UR38 ;  /* 0x00000026ff547e24 */ /* 0x000fe2000f8e00ff */
[C---:B------:R-:W-:Y:S02]  /*5b00*/  LEA R82, R31.reuse, UR37, 0x3 ;  /* 0x000000251f527c11 */ /* 0x040fe4000f8e18ff */
[----:B------:R-:W-:Y:S02]  /*5b10*/  CS2R R54, SRZ ;  /* 0x0000000000367805 */ /* 0x000fe4000001ff00 */
[----:B------:R-:W-:Y:S02]  /*5b20*/  @P1 LOP3.LUT R0, R0, 0x1, RZ, 0xc0, !PT ;  /* 0x0000000100001812 */ /* 0x000fe400078ec0ff */
[----:B------:R-:W-:Y:S02]  /*5b30*/  CS2R R52, SRZ ;  /* 0x0000000000347805 */ /* 0x000fe4000001ff00 */
[----:B------:R-:W-:Y:S02]  /*5b40*/  SHF.L.U32 R3, R72, 0x1f, RZ ;  /* 0x0000001f48037819 */ /* 0x000fe400000006ff */
[----:B------:R-:W-:Y:S02]  /*5b50*/  CS2R R50, SRZ ;  /* 0x0000000000327805 */ /* 0x000fe4000001ff00 */
[----:B------:R-:W-:Y:S02]  /*5b60*/  ISETP.NE.U32.OR P5, PT, R0, 0x1, !P1 ;  /* 0x000000010000780c */ /* 0x000fe40004fa5470 */
[----:B------:R-:W-:Y:S02]  /*5b70*/  CS2R R48, SRZ ;  /* 0x0000000000307805 */ /* 0x000fe4000001ff00 */
[----:B------:R-:W-:Y:S02]  /*5b80*/  PLOP3.LUT P2, PT, PT, PT, UP1, 0x80, 0x8 ;  /* 0x000000000008781c */ /* 0x000fe40003f4f018 */
[----:B------:R-:W-:Y:S02]  /*5b90*/  CS2R R46, SRZ ;  /* 0x00000000002e7805 */ /* 0x000fe4000001ff00 */
[----:B------:R-:W-:Y:S02]  /*5ba0*/  LEA.HI R34, R31, R31, RZ, 0x1 ;  /* 0x0000001f1f227211 */ /* 0x000fe400078f08ff */
[----:B------:R-:W-:Y:S02]  /*5bb0*/  CS2R R44, SRZ ;  /* 0x00000000002c7805 */ /* 0x000fe4000001ff00 */
[----:B------:R-:W-:Y:S02]  /*5bc0*/  LOP3.LUT P4, R77, R64, 0xff, RZ, 0xc0, !PT ;  /* 0x000000ff404d7812 */ /* 0x000fe4000788c0ff */
[----:B------:R-:W-:Y:S02]  /*5bd0*/  CS2R R42, SRZ ;  /* 0x00000000002a7805 */ /* 0x000fe4000001ff00 */
[----:B------:R-:W-:Y:S02]  /*5be0*/  SEL R4, RZ, 0xffffffff, P3 ;  /* 0xffffffffff047807 */ /* 0x000fe40001800000 */
[----:B------:R-:W-:Y:S02]  /*5bf0*/  CS2R R40, SRZ ;  /* 0x0000000000287805 */ /* 0x000fe4000001ff00 */
[----:B------:R-:W-:Y:S02]  /*5c00*/  P2R R79, PR, RZ, 0x20 ;  /* 0x00000020ff4f7803 */ /* 0x000fe40000000000 */
[----:B------:R-:W-:Y:S02]  /*5c10*/  @P5 SHF.L.U32 R0, R83, 0x1f, RZ ;  /* 0x0000001f53005819 */ /* 0x000fe400000006ff */
[----:B------:R-:W-:Y:S02]  /*5c20*/  @P2 SEL R4, R5, R4, !P4 ;  /* 0x0000000405042207 */ /* 0x000fe40006000000 */
[----:B------:R1:W3:Y:S02]  /*5c30*/  @P5 SYNCS.PHASECHK.TRANS64.TRYWAIT P1, [R2+URZ+0x30], R0 ;  /* 0x00003000020055a7 */ /* 0x0002e400080211ff */
[----:B------:R-:W-:Y:S04]  /*5c40*/  LOP3.LUT R4, R4, 0x1, RZ, 0xc0, !PT ;  /* 0x0000000104047812 */ /* 0x000fe800078ec0ff */
[----:B------:R-:W-:Y:S04]  /*5c50*/  ISETP.NE.U32.AND P2, PT, R4, 0x1, PT ;  /* 0x000000010400780c */ /* 0x000fe80003f45070 */
[----:B------:R-:W-:Y:S01]  /*5c60*/  P2R R86, PR, RZ, 0x4 ;  /* 0x00000004ff567803 */ /* 0x000fe20000000000 */
[----:B------:R4:W2:Y:S01]  /*5c70*/  SYNCS.PHASECHK.TRANS64.TRYWAIT P0, [R82+URZ+0x90], R3 ;  /* 0x00009003520075a7 */ /* 0x0008a200080011ff */
[C---:B-1----:R-:W-:Y:S01]  /*5c80*/  IMAD.SHL.U32 R0, R34.reuse, 0x20, RZ ;  /* 0x0000002022007824 */ /* 0x042fe200078e00ff */
[----:B------:R-:W-:Y:S04]  /*5c90*/  LOP3.LUT R34, R34, 0xffe, RZ, 0xc0, !PT ;  /* 0x00000ffe22227812 */ /* 0x000fe800078ec0ff */
[----:B------:R-:W-:Y:S01]  /*5ca0*/  LOP3.LUT R0, R0, 0xffffffc0, RZ, 0xc0, !PT ;  /* 0xffffffc000007812 */ /* 0x000fe200078ec0ff */
[----:B------:R-:W-:Y:S04]  /*5cb0*/  IMAD.IADD R34, R31, 0x1, -R34 ;  /* 0x000000011f227824 */ /* 0x000fe800078e0a22 */
[----:B------:R-:W-:Y:S04]  /*5cc0*/  IMAD.IADD R0, R32, 0x1, R0 ;  /* 0x0000000120007824 */ /* 0x000fe800078e0200 */
[----:B------:R-:W-:Y:S01]  /*5cd0*/  IMAD R34, R34, 0x100000, R0 ;  /* 0x0010000022227824 */ /* 0x000fe200078e0200 */
[----:B---3--:R-:W-:Y:S01]  /*5ce0*/  @P5 SEL R85, RZ, 0x1, !P1 ;  /* 0x00000001ff555807 */ /* 0x008fe20004800000 */
[----:B----4-:R-:W-:Y:S06]  /*5cf0*/  @!P5 BRA `(.L_x_86) ;  /* 0x000000000090d947 */ /* 0x010fec0003800000 */
[----:B------:R-:W-:Y:S01]  /*5d00*/  HFMA2 R47, -RZ, RZ, 0, 0 ;  /* 0x00000000ff2f7431 */ /* 0x000fe200000001ff */
[----:B------:R-:W-:Y:S01]  /*5d10*/  ISETP.NE.AND P1, PT, R85, RZ, PT ;  /* 0x000000ff5500720c */ /* 0x000fe20003f25270 */
[----:B------:R-:W-:Y:S01]  /*5d20*/  IMAD.U32 R5, RZ, RZ, UR38 ;  /* 0x00000026ff057e24 */ /* 0x000fe2000f8e00ff */
[----:B------:R-:W-:Y:S11]  /*5d30*/  BSSY B0, `(.L_x_87) ;  /* 0x0000005000007945 */ /* 0x000ff60003800000 */
[----:B------:R-:W-:Y:S05]  /*5d40*/  @P1 BRA `(.L_x_88) ;  /* 0x00000000000c1947 */ /* 0x000fea0003800000 */
[----:B------:R-:W-:Y:S04]  /*5d50*/  SHF.L.U32 R0, R83, 0x1f, RZ ;  /* 0x0000001f53007819 */ /* 0x000fe800000006ff */
[----:B------:R-:W1:Y:S02]  /*5d60*/  SYNCS.PHASECHK.TRANS64.TRYWAIT P1, [R2+URZ+0x30], R0 ;  /* 0x00003000020075a7 */ /* 0x000e6400080211ff */
[----:B-1----:R-:W-:Y:S05]  /*5d70*/  @!P1 BRA `(.L_x_89) ;  /* 0x0000001c00289947 */ /* 0x002fea0003800000 */
.L_x_88:
[----:B------:R-:W-:Y:S05]  /*5d80*/  BSYNC B0 ;  /* 0x0000000000007941 */ /* 0x000fea0003800000 */
.L_x_87:
[----:B------:R-:W-:Y:S01]  /*5d90*/  ISETP.NE.AND P1, PT, R86, RZ, PT ;  /* 0x000000ff5600720c */ /* 0x000fe20003f25270 */
[----:B------:R-:W-:Y:S01]  /*5da0*/  IMAD.MOV.U32 R46, RZ, RZ, RZ ;  /* 0x000000ffff2e7224 */ /* 0x000fe200078e00ff */
[----:B------:R-:W-:Y:S02]  /*5db0*/  CS2R R44, SRZ ;  /* 0x00000000002c7805 */ /* 0x000fe4000001ff00 */
[----:B------:R-:W-:Y:S02]  /*5dc0*/  CS2R R42, SRZ ;  /* 0x00000000002a7805 */ /* 0x000fe4000001ff00 */
[----:B------:R-:W-:Y:S02]  /*5dd0*/  CS2R R40, SRZ ;  /* 0x0000000000287805 */ /* 0x000fe4000001ff00 */
[----:B------:R-:W-:Y:S02]  /*5de0*/  CS2R R50, SRZ ;  /* 0x0000000000327805 */ /* 0x000fe4000001ff00 */
[----:B------:R-:W-:Y:S02]  /*5df0*/  CS2R R48, SRZ ;  /* 0x0000000000307805 */ /* 0x000fe4000001ff00 */
[----:B------:R-:W-:Y:S02]  /*5e00*/  CS2R R54, SRZ ;  /* 0x0000000000367805 */ /* 0x000fe4000001ff00 */
[----:B------:R-:W-:Y:S01]  /*5e10*/  CS2R R52, SRZ ;  /* 0x0000000000347805 */ /* 0x000fe2000001ff00 */
[----:B------:R-:W-:Y:S01]  /*5e20*/  @P1 IMAD R5, R5, 0x800, R68 ;  /* 0x0000080005051824 */ /* 0x000fe200078e0244 */
[----:B------:R-:W-:Y:S05]  /*5e30*/  @P1 WARPSYNC.ALL ;  /* 0x0000000000001948 */ /* 0x000fea0003800000 */
[----:B------:R-:W-:Y:S01]  /*5e40*/  @P1 LEA R5, R5, UR37, 0x2 ;  /* 0x0000002505051c11 */ /* 0x000fe2000f8e10ff */
[----:B------:R-:W-:Y:S04]  /*5e50*/  UIADD3 UR4, UPT, UPT, UR38, 0x1, URZ ;  /* 0x0000000126047890 */ /* 0x000fe8000fffe0ff */
[----:B------:R3:W4:Y:S01]  /*5e60*/  @P1 LDSM.16.M88.4 R40, [R5+0x400] ;  /* 0x000400000528183b */ /* 0x0007220000000200 */
[----:B------:R-:W-:Y:S01]  /*5e70*/  @P1 VIADD R4, R5, 0x400 ;  /* 0x0000040005041836 */ /* 0x000fe20000000000 */
[----:B------:R-:W-:Y:S01]  /*5e80*/  UISETP.NE.AND UP0, UPT, UR4, 0x3, UPT ;  /* 0x000000030400788c */ /* 0x000fe2000bf05270 */
[C-C-:B-1----:R-:W-:Y:S02]  /*5e90*/  @P1 IMAD R2, R74.reuse, 0x4, R5.reuse ;  /* 0x000000044a021824 */ /* 0x142fe400078e0205 */
[C---:B------:R-:W-:Y:S01]  /*5ea0*/  @P1 IMAD R4, R73.reuse, 0x4, R4 ;  /* 0x0000000449041824 */ /* 0x040fe200078e0204 */
[----:B------:R-:W-:Y:S01]  /*5eb0*/  USEL UR5, URZ, 0x1, UP0 ;  /* 0x00000001ff057887 */ /* 0x000fe20008000000 */
[----:B------:R-:W-:Y:S01]  /*5ec0*/  @P1 IMAD R0, R73, 0x4, R5 ;  /* 0x0000000449001824 */ /* 0x000fe200078e0205 */
[----:B------:R3:W1:Y:S01]  /*5ed0*/  @P1 LDSM.16.M88.4 R44, [R2+0x400] ;  /* 0x00040000022c183b */ /* 0x0006620000000200 */
[----:B------:R-:W-:Y:S01]  /*5ee0*/  @P1 IMAD R4, R74, 0x4, R4 ;  /* 0x000000044a041824 */ /* 0x000fe200078e0204 */
[----:B------:R-:W-:Y:S02]  /*5ef0*/  USEL UR4, UR4, URZ, UP0 ;  /* 0x000000ff04047287 */ /* 0x000fe40008000000 */
[----:B------:R3:W1:Y:S01]  /*5f00*/  @P1 LDSM.16.M88.4 R48, [R0+0x400] ;  /* 0x000400000030183b */ /* 0x0006620000000200 */
[----:B------:R-:W-:Y:S03]  /*5f10*/  LOP3.LUT R83, R83, UR5, RZ, 0x3c, !PT ;  /* 0x0000000553537c12 */ /* 0x000fe6000f8e3cff */
[----:B------:R3:W1:Y:S01]  /*5f20*/  @P1 LDSM.16.M88.4 R52, [R4] ;  /* 0x000000000434183b */ /* 0x0006620000000200 */
[----:B------:R-:W-:Y:S03]  /*5f30*/  IMAD.U32 R84, RZ, RZ, UR4 ;  /* 0x00000004ff547e24 */ /* 0x000fe6000f8e00ff */
.L_x_86:
[----:B------:R-:W-:Y:S05]  /*5f40*/  BSYNC B1 ;  /* 0x0000000000017941 */ /* 0x000fea0003800000 */
.L_x_85:
[----:B---3--:R-:W-:Y:S04]  /*5f50*/  SHF.R.U32.HI R0, RZ, 0x15, R34 ;  /* 0x00000015ff007819 */ /* 0x008fe80000011622 */
[----:B------:R-:W-:Y:S01]  /*5f60*/  LOP3.LUT P1, RZ, R0, 0x3, R69, 0x48, !PT ;  /* 0x0000000300ff7812 */ /* 0x000fe20007824845 */
[----:B------:R-:W-:Y:S01]  /*5f70*/  @!UPT UIADD3 URZ, UPT, UPT, URZ, URZ, URZ ;  /* 0x000000fffffff290 */ /* 0x000fe2000fffe0ff */
[----:B--2---:R-:W-:Y:S11]  /*5f80*/  @P0 BRA `(.L_x_90) ;  /* 0x0000000000080947 */ /* 0x004ff60003800000 */
[----:B------:R-:W2:Y:S02]  /*5f90*/  SYNCS.PHASECHK.TRANS64.TRYWAIT P0, [R82+URZ+0x90], R3 ;  /* 0x00009003520075a7 */ /* 0x000ea400080011ff */
[----:B--2---:R-:W-:Y:S05]  /*5fa0*/  @!P0 BRA `(.L_x_91) ;  /* 0x0000001800b08947 */ /* 0x004fea0003800000 */
.L_x_90:
[----:B------:R-:W-:Y:S05]  /*5fb0*/  @!P1 BRA `(.L_x_92) ;  /* 0x0000000000409947 */ /* 0x000fea0003800000 */
[----:B------:R-:W3:Y:S01]  /*5fc0*/  LDCU.64 UR8, c[0x4][0x70] ;  /* 0x01000e00ff0877ac */ /* 0x000ee20008000a00 */
[----:B--2---:R-:W-:Y:S01]  /*5fd0*/  MOV R3, 0x0 ;  /* 0x0000000000037802 */ /* 0x004fe20000000f00 */
[----:B------:R-:W-:Y:S02]  /*5fe0*/  HFMA2 R12, -RZ, RZ, 0, 5.9604644775390625e-08 ;  /* 0x00000001ff0c7431 */ /* 0x000fe400000001ff */
[----:B------:R-:W-:Y:S02]  /*5ff0*/  IMAD.MOV.U32 R8, RZ, RZ, 0x192 ;  /* 0x00000192ff087424 */ /* 0x000fe400078e00ff */
[----:B------:R-:W-:Y:S01]  /*6000*/  IMAD.MOV.U32 R13, RZ, RZ, RZ ;  /* 0x000000ffff0d7224 */ /* 0x000fe200078e00ff */
[----:B------:R-:W2:Y:S01]  /*6010*/  LDCU.64 UR6, c[0x4][0x78] ;  /* 0x01000f00ff0677ac */ /* 0x000ea20008000a00 */
[----:B------:R-:W1:Y:S01]  /*6020*/  LDC.64 R2, c[0x4][R3] ;  /* 0x0100000003027b82 */ /* 0x000e620000000a00 */
[----:B------:R-:W5:Y:S01]  /*6030*/  LDCU.64 UR4, c[0x4][0x10] ;  /* 0x01000200ff0477ac */ /* 0x000f620008000a00 */
[----:B---3--:R-:W-:Y:S01]  /*6040*/  MOV R5, UR9 ;  /* 0x0000000900057c02 */ /* 0x008fe20008000f00 */
[----:B------:R-:W-:Y:S01]  /*6050*/  IMAD.U32 R4, RZ, RZ, UR8 ;  /* 0x00000008ff047e24 */ /* 0x000fe2000f8e00ff */
[----:B--2---:R-:W-:Y:S01]  /*6060*/  MOV R7, UR7 ;  /* 0x0000000700077c02 */ /* 0x004fe20008000f00 */
[----:B------:R-:W-:Y:S01]  /*6070*/  IMAD.U32 R6, RZ, RZ, UR6 ;  /* 0x00000006ff067e24 */ /* 0x000fe2000f8e00ff */
[----:B-----5:R-:W-:Y:S01]  /*6080*/  MOV R11, UR5 ;  /* 0x00000005000b7c02 */ /* 0x020fe20008000f00 */
[----:B------:R-:W-:Y:S02]  /*6090*/  IMAD.U32 R10, RZ, RZ, UR4 ;  /* 0x00000004ff0a7e24 */ /* 0x000fe4000f8e00ff */
[----:B------:R-:W-:Y:S07]  /*60a0*/  LEPC R20, `(.L_x_92) ;  /* 0x000000001014794e */ /* 0x000fee0000000000 */
[----:B-1--4-:R-:W-:Y:S05]  /*60b0*/  CALL.ABS.NOINC R2 ;  /* 0x0000000002007343 */ /* 0x012fea0003c00000 */
.L_x_92:
[----:B------:R-:W-:Y:S05]  /*60c0*/  WARPSYNC.ALL ;  /* 0x0000000000007948 */ /* 0x000fea0003800000 */
[----:B------:R-:W-:Y:S01]  /*60d0*/  R2UR UR4, R34 ;  /* 0x00000000220472ca */ /* 0x000fe200000e0000 */
[----:B------:R-:W-:Y:S01]  /*60e0*/  BSSY.RECONVERGENT B0, `(.L_x_93) ;  /* 0x000003e000007945 */ /* 0x000fe20003800200 */
[----:B------:R-:W-:Y:S02]  /*60f0*/  MOV R20, UR38 ;  /* 0x0000002600147c02 */ /* 0x000fe40008000f00 */
[----:B------:R-:W-:Y:S02]  /*6100*/  SHF.L.U32 R80, R74, 0x2, RZ ;  /* 0x000000024a507819 */ /* 0x000fe400000006ff */
[----:B------:R-:W-:Y:S02]  /*6110*/  LEA R20, R20, R68, 0xb ;  /* 0x0000004414147211 */ /* 0x000fe400078e58ff */
[----:B------:R-:W-:Y:S02]  /*6120*/  SHF.L.U32 R81, R73, 0x2, RZ ;  /* 0x0000000249517819 */ /* 0x000fe400000006ff */
[----:B------:R-:W-:Y:S02]  /*6130*/  LEA R20, R20, UR37, 0x2 ;  /* 0x0000002514147c11 */ /* 0x000fe4000f8e10ff */
[----:B------:R-:W-:Y:S01]  /*6140*/  ISETP.NE.AND P0, PT, R75, RZ, PT ;  /* 0x000000ff4b00720c */ /* 0x000fe20003f05270 */
[----:B------:R-:W3:Y:S02]  /*6150*/  LDTM.16dp128bit.x8 R4, tmem[UR4] ;  /* 0x00000004000479ee */ /* 0x000ee40008180000 */
[C---:B---3--:R-:W-:Y:S01]  /*6160*/  FMUL R0, R33.reuse, R4 ;  /* 0x0000000421007220 */ /* 0x048fe20000400000 */
[C---:B------:R-:W-:Y:S01]  /*6170*/  FMUL R2, R33.reuse, R5 ;  /* 0x0000000521027220 */ /* 0x040fe20000400000 */
[C---:B--2---:R-:W-:Y:S01]  /*6180*/  FMUL R3, R33.reuse, R6 ;  /* 0x0000000621037220 */ /* 0x044fe20000400000 */
[----:B------:R-:W-:Y:S01]  /*6190*/  FMUL R7, R33, R7 ;  /* 0x0000000721077220 */ /* 0x000fe20000400000 */
[----:B----4-:R-:W-:Y:S01]  /*61a0*/  FFMA R36, R35, R40, R0 ;  /* 0x0000002823247223 */ /* 0x010fe20000000000 */
[----:B------:R-:W-:Y:S01]  /*61b0*/  FMUL R4, R33, R8 ;  /* 0x0000000821047220 */ /* 0x000fe20000400000 */
[----:B------:R-:W-:Y:S01]  /*61c0*/  FFMA R37, R35, R41, R2 ;  /* 0x0000002923257223 */ /* 0x000fe20000000002 */
[----:B------:R-:W-:Y:S01]  /*61d0*/  FMUL R5, R33, R9 ;  /* 0x0000000921057220 */ /* 0x000fe20000400000 */
[----:B------:R-:W-:Y:S01]  /*61e0*/  FFMA R38, R35, R42, R3 ;  /* 0x0000002a23267223 */ /* 0x000fe20000000003 */
[----:B------:R-:W-:Y:S01]  /*61f0*/  FMUL R6, R33, R10 ;  /* 0x0000000a21067220 */ /* 0x000fe20000400000 */
[----:B------:R-:W-:Y:S01]  /*6200*/  FFMA R39, R35, R43, R7 ;  /* 0x0000002b23277223 */ /* 0x000fe20000000007 */
[----:B------:R-:W-:Y:S01]  /*6210*/  FMUL R11, R33, R11 ;  /* 0x0000000b210b7220 */ /* 0x000fe20000400000 */
[----:B-1----:R-:W-:Y:S01]  /*6220*/  FFMA R4, R35, R44, R4 ;  /* 0x0000002c23047223 */ /* 0x002fe20000000004 */
[----:B------:R-:W-:Y:S01]  /*6230*/  FMUL R8, R33, R12 ;  /* 0x0000000c21087220 */ /* 0x000fe20000400000 */
[----:B------:R-:W-:Y:S01]  /*6240*/  FFMA R5, R35, R45, R5 ;  /* 0x0000002d23057223 */ /* 0x000fe20000000005 */
[----:B------:R1:W-:Y:S01]  /*6250*/  STSM.16.M88.4 [R20+0x400], R36 ;  /* 0x0004002414007844 */ /* 0x0003e20000000200 */
[----:B------:R-:W-:Y:S01]  /*6260*/  FMUL R9, R33, R13 ;  /* 0x0000000d21097220 */ /* 0x000fe20000400000 */
[----:B------:R-:W-:Y:S01]  /*6270*/  FFMA R6, R35, R46, R6 ;  /* 0x0000002e23067223 */ /* 0x000fe20000000006 */
[C---:B------:R-:W-:Y:S01]  /*6280*/  FMUL R10, R33.reuse, R14 ;  /* 0x0000000e210a7220 */ /* 0x040fe20000400000 */
[----:B------:R-:W-:Y:S01]  /*6290*/  FMUL R13, R33, R17 ;  /* 0x00000011210d7220 */ /* 0x000fe20000400000 */
[C---:B------:R-:W-:Y:S01]  /*62a0*/  IADD3 R17, PT, PT, R80.reuse, 0x400, R20 ;  /* 0x0000040050117810 */ /* 0x040fe20007ffe014 */
[----:B------:R-:W-:Y:S01]  /*62b0*/  FFMA R7, R35, R47, R11 ;  /* 0x0000002f23077223 */ /* 0x000fe2000000000b */
[----:B------:R-:W-:Y:S01]  /*62c0*/  FMUL R15, R33, R15 ;  /* 0x0000000f210f7220 */ /* 0x000fe20000400000 */
[----:B------:R-:W-:Y:S01]  /*62d0*/  FFMA R8, R35, R48, R8 ;  /* 0x0000003023087223 */ /* 0x000fe20000000008 */
[----:B------:R-:W-:Y:S01]  /*62e0*/  FMUL R12, R33, R16 ;  /* 0x00000010210c7220 */ /* 0x000fe20000400000 */
[C---:B------:R-:W-:Y:S01]  /*62f0*/  FFMA R9, R35.reuse, R49, R9 ;  /* 0x0000003123097223 */ /* 0x040fe20000000009 */
[----:B------:R1:W-:Y:S01]  /*6300*/  STSM.16.M88.4 [R17], R4 ;  /* 0x0000000411007844 */ /* 0x0003e20000000200 */
[----:B------:R-:W-:Y:S01]  /*6310*/  FFMA R10, R35, R50, R10 ;  /* 0x00000032230a7223 */ /* 0x000fe2000000000a */
[----:B------:R-:W-:Y:S01]  /*6320*/  FMUL R14, R33, R18 ;  /* 0x00000012210e7220 */ /* 0x000fe20000400000 */
[----:B------:R-:W-:Y:S01]  /*6330*/  IADD3 R16, PT, PT, R81, 0x400, R20 ;  /* 0x0000040051107810 */ /* 0x000fe20007ffe014 */
[----:B------:R-:W-:Y:S01]  /*6340*/  FFMA R11, R35, R51, R15 ;  /* 0x00000033230b7223 */ /* 0x000fe2000000000f */
[----:B------:R-:W-:Y:S01]  /*6350*/  FMUL R19, R33, R19 ;  /* 0x0000001321137220 */ /* 0x000fe20000400000 */
[C---:B------:R-:W-:Y:S01]  /*6360*/  FFMA R12, R35.reuse, R52, R12 ;  /* 0x00000034230c7223 */ /* 0x040fe2000000000c */
[C---:B------:R-:W-:Y:S01]  /*6370*/  FFMA R13, R35.reuse, R53, R13 ;  /* 0x00000035230d7223 */ /* 0x040fe2000000000d */
[C---:B------:R-:W-:Y:S01]  /*6380*/  FFMA R14, R35.reuse, R54, R14 ;  /* 0x00000036230e7223 */ /* 0x040fe2000000000e */
[----:B------:R1:W-:Y:S01]  /*6390*/  STSM.16.M88.4 [R16], R8 ;  /* 0x0000000810007844 */ /* 0x0003e20000000200 */
[----:B------:R-:W-:Y:S01]  /*63a0*/  IADD3 R0, PT, PT, R80, R16, RZ ;  /* 0x0000001050007210 */ /* 0x000fe20007ffe0ff */
[----:B------:R-:W-:Y:S05]  /*63b0*/  FFMA R15, R35, R55, R19 ;  /* 0x00000037230f7223 */ /* 0x000fea0000000013 */
[----:B------:R1:W-:Y:S01]  /*63c0*/  STSM.16.M88.4 [R0], R12 ;  /* 0x0000000c00007844 */ /* 0x0003e20000000200 */
[----:B------:R-:W-:Y:S01]  /*63d0*/  @!PT LDS RZ, [RZ] ;  /* 0x00000000fffff984 */ /* 0x000fe20000000800 */
[----:B------:R-:W-:Y:S01]  /*63e0*/  @!PT LDS RZ, [RZ] ;  /* 0x00000000fffff984 */ /* 0x000fe20000000800 */
[----:B------:R-:W-:Y:S01]  /*63f0*/  @!PT LDS RZ, [RZ] ;  /* 0x00000000fffff984 */ /* 0x000fe20000000800 */
[----:B------:R-:W-:Y:S01]  /*6400*/  @!PT LDS RZ, [RZ] ;  /* 0x00000000fffff984 */ /* 0x000fe20000000800 */
[----:B------:R2:W-:Y:S06]  /*6410*/  MEMBAR.ALL.CTA ;  /* 0x0000000000007992 */ /* 0x0005ec0000008000 */
[----:B--2---:R-:W2:Y:S02]  /*6420*/  FENCE.VIEW.ASYNC.S ;  /* 0x00000000000073c6 */ /* 0x004ea40000000000 */
[----:B--2---:R-:W-:Y:S06]  /*6430*/  BAR.SYNC.DEFER_BLOCKING 0x1, 0x80 ;  /* 0x0042000000007b1d */ /* 0x004fec0000010000 */
[----:B------:R-:W-:Y:S05]  /*6440*/  @P0 BRA `(.L_x_94) ;  /* 0x00000000001c0947 */ /* 0x000fea0003800000 */
[----:B------:R-:W-:Y:S02]  /*6450*/  ULEA UR5, UR38, UR37, 0xd ;  /* 0x0000002526057291 */ /* 0x000fe4000f8e68ff */
[----:B------:R-:W-:Y:S02]  /*6460*/  UIADD3 UR4, UP0, UPT, UR56, 0x680, URZ ;  /* 0x0000068038047890 */ /* 0x000fe4000ff1e0ff */
[----:B------:R-:W-:Y:S02]  /*6470*/  UIADD3 UR44, UPT, UPT, UR5, 0x400, URZ ;  /* 0x00000400052c7890 */ /* 0x000fe4000fffe0ff */
[----:B------:R-:W-:Y:S01]  /*6480*/  UIADD3.X UR5, UPT, UPT, URZ, UR57, URZ, UP0, !UPT ;  /* 0x00000039ff057290 */ /* 0x000fe200087fe4ff */
[----:B------:R-:W-:Y:S08]  /*6490*/  UMOV UR47, UR36 ;  /* 0x00000024002f7c82 */ /* 0x000ff00008000000 */
[----:B------:R2:W-:Y:S02]  /*64a0*/  UTMASTG.3D [UR44], [UR4] ;  /* 0x0000002c040073b5 */ /* 0x0005e40008010000 */
[----:B--2---:R0:W-:Y:S02]  /*64b0*/  UTMACMDFLUSH ;  /* 0x00000000000079b7 */ /* 0x0041e40000000000 */
.L_x_94:
[----:B------:R-:W-:Y:S05]  /*64c0*/  BSYNC.RECONVERGENT B0 ;  /* 0x0000000000007941 */ /* 0x000fea0003800200 */
.L_x_93:
[----:B------:R-:W-:Y:S01]  /*64d0*/  UIADD3 UR40, UPT, UPT, UR38, 0x1, URZ ;  /* 0x0000000126287890 */ /* 0x000fe2000fffe0ff */
[----:B------:R-:W-:Y:S03]  /*64e0*/  BSSY.RECONVERGENT B0, `(.L_x_95) ;  /* 0x0000005000007945 */ /* 0x000fe60003800200 */
[----:B------:R-:W-:Y:S04]  /*64f0*/  UISETP.NE.AND UP0, UPT, UR40, 0x3, UPT ;  /* 0x000000032800788c */ /* 0x000fe8000bf05270 */
[----:B------:R-:W-:Y:S01]  /*6500*/  USEL UR39, UR40, URZ, UP0 ;  /* 0x000000ff28277287 */ /* 0x000fe20008000000 */
[----:B------:R-:W-:Y:S11]  /*6510*/  @P0 BRA `(.L_x_96) ;  /* 0x0000000000040947 */ /* 0x000ff60003800000 */
[----:B------:R-:W-:Y:S04]  /*6520*/  DEPBAR.LE SB0, 0x1 ;  /* 0x000080400000791a */ /* 0x000fe80000000000 */
.L_x_96:
[----:B------:R-:W-:Y:S05]  /*6530*/  BSYNC.RECONVERGENT B0 ;  /* 0x0000000000007941 */ /* 0x000fea0003800200 */
.L_x_95:
[----:B------:R-:W-:Y:S01]  /*6540*/  BAR.SYNC.DEFER_BLOCKING 0x1, 0x80 ;  /* 0x0042000000007b1d */ /* 0x000fe20000010000 */
[----:B------:R-:W-:Y:S01]  /*6550*/  ISETP.NE.AND P1, PT, R79, RZ, PT ;  /* 0x000000ff4f00720c */ /* 0x000fe20003f25270 */
[----:B------:R-:W-:Y:S01]  /*6560*/  UISETP.NE.AND UP0, UPT, UR42, URZ, UPT ;  /* 0x000000ff2a00728c */ /* 0x000fe2000bf05270 */
[----:B------:R-:W-:Y:S11]  /*6570*/  LEA R2, R84, UR37, 0x3 ;  /* 0x0000002554027c11 */ /* 0x000ff6000f8e18ff */
[----:B------:R-:W-:Y:S01]  /*6580*/  @P1 SHF.L.U32 R3, R83, 0x1f, RZ ;  /* 0x0000001f53031819 */ /* 0x000fe200000006ff */
[----:B------:R-:W-:Y:S06]  /*6590*/  BRA.U !UP0, `(.L_x_97) ;  /* 0x0000000108247547 */ /* 0x000fec000b800000 */
[----:B-1----:R-:W-:Y:S01]  /*65a0*/  IMAD.U32 R4, RZ, RZ, UR41 ;  /* 0x00000029ff047e24 */ /* 0x002fe2000f8e00ff */
[----:B------:R-:W-:Y:S01]  /*65b0*/  MOV R0, UR43 ;  /* 0x0000002b00007c02 */ /* 0x000fe20008000f00 */
[----:B------:R-:W-:Y:S03]  /*65c0*/  UIADD3 UR4, UPT, UPT, UR41, 0x1, URZ ;  /* 0x0000000129047890 */ /* 0x000fe6000fffe0ff */
[----:B------:R-:W-:Y:S01]  /*65d0*/  @P1 LEA R4, R4, UR37, 0x3 ;  /* 0x0000002504041c11 */ /* 0x000fe2000f8e18ff */
[----:B------:R-:W-:Y:S04]  /*65e0*/  UISETP.NE.AND UP0, UPT, UR4, 0x3, UPT ;  /* 0x000000030400788c */ /* 0x000fe8000bf05270 */
[----:B------:R-:W-:Y:S01]  /*65f0*/  @P1 VIADD R4, R4, 0x48 ;  /* 0x0000004804041836 */ /* 0x000fe20000000000 */
[----:B------:R-:W-:Y:S04]  /*6600*/  USEL UR41, UR4, URZ, UP0 ;  /* 0x000000ff04297287 */ /* 0x000fe80008000000 */
[----:B------:R-:W-:Y:S04]  /*6610*/  @P1 PRMT R0, R0, 0x654, R4 ;  /* 0x0000065400001816 */ /* 0x000fe80000000004 */
[----:B------:R2:W-:Y:S04]  /*6620*/  @P1 SYNCS.ARRIVE.TRANS64.RED.A1T0 RZ, [R0+URZ], RZ ;  /* 0x000000ff00ff19a7 */ /* 0x0005e800081004ff */
.L_x_97:
[----:B------:R-:W3:Y:S01]  /*6630*/  @P1 SYNCS.PHASECHK.TRANS64.TRYWAIT P0, [R2+URZ+0x30], R3 ;  /* 0x00003003020015a7 */ /* 0x000ee200080011ff */
[----:B------:R-:W-:Y:S01]  /*6640*/  BSSY B1, `(.L_x_98) ;  /* 0x0000017000017945 */ /* 0x000fe20003800000 */
[----:B---3--:R-:W-:Y:S03]  /*6650*/  @P1 SEL R85, RZ, 0x1, !P0 ;  /* 0x00000001ff551807 */ /* 0x008fe60004000000 */
[----:B------:R-:W-:Y:S05]  /*6660*/  @!P1 BRA `(.L_x_99) ;  /* 0x0000000000509947 */ /* 0x000fea0003800000 */
[----:B------:R-:W-:Y:S01]  /*6670*/  ISETP.NE.AND P1, PT, R86, RZ, PT ;  /* 0x000000ff5600720c */ /* 0x000fe20003f25270 */
[----:B------:R-:W-:Y:S01]  /*6680*/  BSSY B0, `(.L_x_100) ;  /* 0x000000a000007945 */ /* 0x000fe20003800000 */
[----:B------:R-:W-:Y:S11]  /*6690*/  ISETP.NE.AND P0, PT, R85, RZ, PT ;  /* 0x000000ff5500720c */ /* 0x000ff60003f05270 */
[----:B-1----:R-:W-:Y:S05]  /*66a0*/  @P1 IMAD R4, R84, 0x800, R68 ;  /* 0x0000080054041824 */ /* 0x002fea00078e0244 */
[----:B------:R-:W-:Y:S05]  /*66b0*/  @P1 LEA R4, R4, UR37, 0x2 ;  /* 0x0000002504041c11 */ /* 0x000fea000f8e10ff */
[--C-:B--2---:R-:W-:Y:S02]  /*66c0*/  @P1 IMAD.IADD R0, R81, 0x1, R4.reuse ;  /* 0x0000000151001824 */ /* 0x104fe400078e0204 */
[----:B------:R-:W-:Y:S01]  /*66d0*/  @P1 IMAD.IADD R3, R80, 0x1, R4 ;  /* 0x0000000150031824 */ /* 0x000fe200078e0204 */
[----:B------:R-:W-:Y:S06]  /*66e0*/  @P0 BRA `(.L_x_101) ;  /* 0x00000000000c0947 */ /* 0x000fec0003800000 */
[----:B------:R-:W-:Y:S04]  /*66f0*/  SHF.L.U32 R83, R83, 0x1f, RZ ;  /* 0x0000001f53537819 */ /* 0x000fe800000006ff */
[----:B------:R-:W1:Y:S02]  /*6700*/  SYNCS.PHASECHK.TRANS64.TRYWAIT P0, [R2+URZ+0x30], R83 ;  /* 0x00003053020075a7 */ /* 0x000e6400080011ff */
[----:B-1----:R-:W-:Y:S05]  /*6710*/  @!P0 BRA `(.L_x_102) ;  /* 0x0000001000e88947 */ /* 0x002fea0003800000 */
.L_x_101:
[----:B------:R-:W-:Y:S05]  /*6720*/  BSYNC B0 ;  /* 0x0000000000007941 */ /* 0x000fea0003800000 */
.L_x_100:
[----:B------:R-:W-:Y:S11]  /*6730*/  ISETP.NE.AND P0, PT, R86, RZ, PT ;  /* 0x000000ff5600720c */ /* 0x000ff60003f05270 */
[----:B------:R-:W-:Y:S02]  /*6740*/  @!UPT UIADD3 URZ, UPT, UPT, URZ, URZ, URZ ;  /* 0x000000fffffff290 */ /* 0x000fe4000fffe0ff */
[----:B-1----:R-:W-:Y:S01]  /*6750*/  @P0 IADD3 R2, PT, PT, R80, R0, RZ ;  /* 0x0000000050020210 */ /* 0x002fe20007ffe0ff */
[----:B------:R-:W-:Y:S05]  /*6760*/  @P0 WARPSYNC.ALL ;  /* 0x0000000000000948 */ /* 0x000fea0003800000 */
[----:B------:R3:W4:Y:S04]  /*6770*/  @P0 LDSM.16.M88.4 R40, [R4+0x400] ;  /* 0x000400000428083b */ /* 0x0007280000000200 */
[----:B------:R3:W1:Y:S04]  /*6780*/  @P0 LDSM.16.M88.4 R44, [R3+0x400] ;  /* 0x00040000032c083b */ /* 0x0006680000000200 */
[----:B------:R3:W2:Y:S04]  /*6790*/  @P0 LDSM.16.M88.4 R48, [R0+0x400] ;  /* 0x000400000030083b */ /* 0x0006a80000000200 */
[----:B------:R3:W1:Y:S02]  /*67a0*/  @P0 LDSM.16.M88.4 R52, [R2+0x400] ;  /* 0x000400000234083b */ /* 0x0006640000000200 */
.L_x_99:
[----:B------:R-:W-:Y:S05]  /*67b0*/  BSYNC B1 ;  /* 0x0000000000017941 */ /* 0x000fea0003800000 */
.L_x_98:
[----:B-123--:R-:W-:Y:S05]  /*67c0*/  VIADD R0, R34, 0x20 ;  /* 0x0000002022007836 */ /* 0x00efea0000000000 */
[----:B------:R-:W-:Y:S04]  /*67d0*/  SHF.R.U32.HI R0, RZ, 0x15, R0 ;  /* 0x00000015ff007819 */ /* 0x000fe80000011600 */
[----:B------:R-:W-:Y:S11]  /*67e0*/  LOP3.LUT P0, RZ, R0, 0x3, R69, 0x48, !PT ;  /* 0x0000000300ff7812 */ /* 0x000ff60007804845 */
[----:B------:R-:W-:Y:S02]  /*67f0*/  @!UPT UIADD3 URZ, UPT, UPT, URZ, URZ, URZ ;  /* 0x000000fffffff290 */ /* 0x000fe4000fffe0ff */
[----:B------:R-:W-:Y:S05]  /*6800*/  @!P0 BRA `(.L_x_103) ;  /* 0x0000000000408947 */ /* 0x000fea0003800000 */
[----:B------:R-:W1:Y:S01]  /*6810*/  LDCU.64 UR8, c[0x4][0x70] ;  /* 0x01000e00ff0877ac */ /* 0x000e620008000a00 */
[----:B------:R-:W-:Y:S01]  /*6820*/  MOV R3, 0x0 ;  /* 0x0000000000037802 */ /* 0x000fe20000000f00 */
[----:B------:R-:W-:Y:S02]  /*6830*/  HFMA2 R12, -RZ, RZ, 0, 5.9604644775390625e-08 ;  /* 0x00000001ff0c7431 */ /* 0x000fe400000001ff */
[----:B------:R-:W-:Y:S02]  /*6840*/  IMAD.MOV.U32 R8, RZ, RZ, 0x192 ;  /* 0x00000192ff087424 */ /* 0x000fe400078e00ff */
[----:B------:R-:W-:Y:S01]  /*6850*/  IMAD.MOV.U32 R13, RZ, RZ, RZ ;  /* 0x000000ffff0d7224 */ /* 0x000fe200078e00ff */
[----:B------:R-:W2:Y:S01]  /*6860*/  LDCU.64 UR6, c[0x4][0x78] ;  /* 0x01000f00ff0677ac */ /* 0x000ea20008000a00 */
[----:B------:R-:W3:Y:S01]  /*6870*/  LDC.64 R2, c[0x4][R3] ;  /* 0x0100000003027b82 */ /* 0x000ee20000000a00 */
[----:B------:R-:W5:Y:S01]  /*6880*/  LDCU.64 UR4, c[0x4][0x10] ;  /* 0x01000200ff0477ac */ /* 0x000f620008000a00 */
[----:B-1----:R-:W-:Y:S01]  /*6890*/  MOV R5, UR9 ;  /* 0x0000000900057c02 */ /* 0x002fe20008000f00 */
[----:B------:R-:W-:Y:S01]  /*68a0*/  IMAD.U32 R4, RZ, RZ, UR8 ;  /* 0x00000008ff047e24 */ /* 0x000fe2000f8e00ff */
[----:B--2---:R-:W-:Y:S01]  /*68b0*/  MOV R7, UR7 ;  /* 0x0000000700077c02 */ /* 0x004fe20008000f00 */
[----:B------:R-:W-:Y:S01]  /*68c0*/  IMAD.U32 R6, RZ, RZ, UR6 ;  /* 0x00000006ff067e24 */ /* 0x000fe2000f8e00ff */
[----:B-----5:R-:W-:Y:S01]  /*68d0*/  MOV R11, UR5 ;  /* 0x00000005000b7c02 */ /* 0x020fe20008000f00 */
[----:B------:R-:W-:Y:S02]  /*68e0*/  IMAD.U32 R10, RZ, RZ, UR4 ;  /* 0x00000004ff0a7e24 */ /* 0x000fe4000f8e00ff */
[----:B------:R-:W-:Y:S07]  /*68f0*/  LEPC R20, `(.L_x_103) ;  /* 0x000000001014794e */ /* 0x000fee0000000000 */
[----:B---34-:R-:W-:Y:S05]  /*6900*/  CALL.ABS.NOINC R2 ;  /* 0x0000000002007343 */ /* 0x018fea0003c00000 */
.L_x_103:
[----:B------:R-:W-:Y:S01]  /*6910*/  ISETP.NE.AND P0, PT, R75, RZ, PT ;  /* 0x000000ff4b00720c */ /* 0x000fe20003f05270 */
[----:B------:R-:W-:Y:S05]  /*6920*/  WARPSYNC.ALL ;  /* 0x0000000000007948 */ /* 0x000fea0003800000 */
[----:B------:R-:W-:Y:S01]  /*6930*/  R2UR UR4, R34 ;  /* 0x00000000220472ca */ /* 0x000fe200000e0000 */
[----:B------:R-:W-:Y:S11]  /*6940*/  BSSY.RECONVERGENT B0, `(.L_x_104) ;  /* 0x0000044000007945 */ /* 0x000ff60003800200 */
[----:B------:R-:W-:Y:S01]  /*6950*/  @!UPT UIADD3 URZ, UPT, UPT, URZ, URZ, URZ ;  /* 0x000000fffffff290 */ /* 0x000fe2000fffe0ff */
[----:B------:R-:W1:Y:S01]  /*6960*/  LDTM.16dp128bit.x8 R4, tmem[UR4+0x20] ;  /* 0x00002004000479ee */ /* 0x000e620008180000 */
[----:B------:R-:W-:Y:S01]  /*6970*/  R2UR UR4, R82 ;  /* 0x00000000520472ca */ /* 0x000fe200000e0000 */
[----:B------:R-:W-:Y:S11]  /*6980*/  NOP ;  /* 0x0000000000007918 */ /* 0x000ff60000000000 */
[----:B------:R-:W-:Y:S01]  /*6990*/  @!UPT UIADD3 URZ, UPT, UPT, URZ, URZ, URZ ;  /* 0x000000fffffff290 */ /* 0x000fe2000fffe0ff */
[----:B------:R-:W-:Y:S04]  /*69a0*/  UIADD3 UR4, UPT, UPT, UR4, 0xb0, URZ ;  /* 0x000000b004047890 */ /* 0x000fe8000fffe0ff */
[----:B------:R-:W-:Y:S01]  /*69b0*/  UPRMT UR4, UR43, 0x654, UR4 ;  /* 0x000006542b047896 */ /* 0x000fe20008000004 */
[C---:B-1----:R-:W-:Y:S01]  /*69c0*/  FMUL R0, R33.reuse, R4 ;  /* 0x0000000421007220 */ /* 0x042fe20000400000 */
[C---:B------:R-:W-:Y:S01]  /*69d0*/  FMUL R2, R33.reuse, R5 ;  /* 0x0000000521027220 */ /* 0x040fe20000400000 */
[----:B------:R-:W-:Y:S06]  /*69e0*/  FMUL R3, R33, R6 ;  /* 0x0000000621037220 */ /* 0x000fec0000400000 */
[----:B------:R-:W-:Y:S01]  /*69f0*/  SYNCS.ARRIVE.TRANS64.RED.A1T0 RZ, [UR4], RZ ;  /* 0x000000ffffff79a7 */ /* 0x000fe20008100404 */
[C---:B----4-:R-:W-:Y:S01]  /*6a00*/  FFMA R36, R35.reuse, R40, R0 ;  /* 0x0000002823247223 */ /* 0x050fe20000000000 */
[----:B------:R-:W-:Y:S01]  /*6a10*/  MOV R0, UR39 ;  /* 0x0000002700007c02 */ /* 0x000fe20008000f00 */
[----:B------:R-:W-:Y:S01]  /*6a20*/  FFMA R37, R35, R41, R2 ;  /* 0x0000002923257223 */ /* 0x000fe20000000002 */
[C---:B------:R-:W-:Y:S01]  /*6a30*/  FMUL R7, R33.reuse, R7 ;  /* 0x0000000721077220 */ /* 0x040fe20000400000 */
[C---:B------:R-:W-:Y:S01]  /*6a40*/  FMUL R4, R33.reuse, R8 ;  /* 0x0000000821047220 */ /* 0x040fe20000400000 */
[----:B------:R-:W-:Y:S01]  /*6a50*/  LEA R0, R0, R68, 0xb ;  /* 0x0000004400007211 */ /* 0x000fe200078e58ff */
[----:B------:R-:W-:Y:S01]  /*6a60*/  FMUL R5, R33, R9 ;  /* 0x0000000921057220 */ /* 0x000fe20000400000 */
[----:B------:R-:W-:Y:S01]  /*6a70*/  FFMA R38, R35, R42, R3 ;  /* 0x0000002a23267223 */ /* 0x000fe20000000003 */
[----:B------:R-:W-:Y:S01]  /*6a80*/  FMUL R6, R33, R10 ;  /* 0x0000000a21067220 */ /* 0x000fe20000400000 */
[----:B------:R-:W-:Y:S01]  /*6a90*/  FFMA R39, R35, R43, R7 ;  /* 0x0000002b23277223 */ /* 0x000fe20000000007 */
[----:B------:R-:W-:Y:S01]  /*6aa0*/  LEA R0, R0, UR37, 0x2 ;  /* 0x0000002500007c11 */ /* 0x000fe2000f8e10ff */
[----:B------:R-:W-:Y:S01]  /*6ab0*/  FMUL R11, R33, R11 ;  /* 0x0000000b210b7220 */ /* 0x000fe20000400000 */
[----:B------:R-:W-:Y:S01]  /*6ac0*/  FFMA R4, R35, R44, R4 ;  /* 0x0000002c23047223 */ /* 0x000fe20000000004 */
[----:B------:R-:W-:Y:S01]  /*6ad0*/  FMUL R8, R33, R12 ;  /* 0x0000000c21087220 */ /* 0x000fe20000400000 */
[----:B------:R-:W-:Y:S01]  /*6ae0*/  FFMA R5, R35, R45, R5 ;  /* 0x0000002d23057223 */ /* 0x000fe20000000005 */
[----:B------:R1:W-:Y:S01]  /*6af0*/  STSM.16.M88.4 [R0+0x400], R36 ;  /* 0x0004002400007844 */ /* 0x0003e20000000200 */
[----:B------:R-:W-:Y:S01]  /*6b00*/  FMUL R9, R33, R13 ;  /* 0x0000000d21097220 */ /* 0x000fe20000400000 */
[----:B------:R-:W-:Y:S01]  /*6b10*/  FFMA R6, R35, R46, R6 ;  /* 0x0000002e23067223 */ /* 0x000fe20000000006 */
[----:B------:R-:W-:Y:S01]  /*6b20*/  FMUL R10, R33, R14 ;  /* 0x0000000e210a7220 */ /* 0x000fe20000400000 */
[----:B------:R-:W-:Y:S01]  /*6b30*/  FFMA R7, R35, R47, R11 ;  /* 0x0000002f23077223 */ /* 0x000fe2000000000b */
[C---:B------:R-:W-:Y:S01]  /*6b40*/  IADD3 R2, PT, PT, R80.reuse, 0x400, R0 ;  /* 0x0000040050027810 */ /* 0x040fe20007ffe000 */
[----:B------:R-:W-:Y:S01]  /*6b50*/  FMUL R15, R33, R15 ;  /* 0x0000000f210f7220 */ /* 0x000fe20000400000 */
[----:B------:R-:W-:Y:S01]  /*6b60*/  FFMA R8, R35, R48, R8 ;  /* 0x0000003023087223 */ /* 0x000fe20000000008 */
[----:B------:R-:W-:Y:S01]  /*6b70*/  FMUL R12, R33, R16 ;  /* 0x00000010210c7220 */ /* 0x000fe20000400000 */
[----:B------:R-:W-:Y:S01]  /*6b80*/  FFMA R9, R35, R49, R9 ;  /* 0x0000003123097223 */ /* 0x000fe20000000009 */
[----:B------:R1:W-:Y:S01]  /*6b90*/  STSM.16.M88.4 [R2], R4 ;  /* 0x0000000402007844 */ /* 0x0003e20000000200 */
[----:B------:R-:W-:Y:S01]  /*6ba0*/  FMUL R13, R33, R17 ;  /* 0x00000011210d7220 */ /* 0x000fe20000400000 */
[----:B------:R-:W-:Y:S01]  /*6bb0*/  FFMA R10, R35, R50, R10 ;  /* 0x00000032230a7223 */ /* 0x000fe2000000000a */
[----:B------:R-:W-:Y:S01]  /*6bc0*/  FMUL R14, R33, R18 ;  /* 0x00000012210e7220 */ /* 0x000fe20000400000 */
[----:B------:R-:W-:Y:S01]  /*6bd0*/  FFMA R11, R35, R51, R15 ;  /* 0x00000033230b7223 */ /* 0x000fe2000000000f */
[----:B------:R-:W-:Y:S01]  /*6be0*/  IADD3 R81, PT, PT, R81, 0x400, R0 ;  /* 0x0000040051517810 */ /* 0x000fe20007ffe000 */
[----:B------:R-:W-:Y:S01]  /*6bf0*/  FMUL R19, R33, R19 ;  /* 0x0000001321137220 */ /* 0x000fe20000400000 */
[C---:B------:R-:W-:Y:S01]  /*6c00*/  FFMA R12, R35.reuse, R52, R12 ;  /* 0x00000034230c7223 */ /* 0x040fe2000000000c */
[C---:B------:R-:W-:Y:S01]  /*6c10*/  FFMA R13, R35.reuse, R53, R13 ;  /* 0x00000035230d7223 */ /* 0x040fe2000000000d */
[C---:B------:R-:W-:Y:S01]  /*6c20*/  FFMA R14, R35.reuse, R54, R14 ;  /* 0x00000036230e7223 */ /* 0x040fe2000000000e */
[----:B------:R1:W-:Y:S01]  /*6c30*/  STSM.16.M88.4 [R81], R8 ;  /* 0x0000000851007844 */ /* 0x0003e20000000200 */
[----:B------:R-:W-:Y:S01]  /*6c40*/  FFMA R15, R35, R55, R19 ;  /* 0x00000037230f7223 */ /* 0x000fe20000000013 */
[----:B------:R-:W-:Y:S05]  /*6c50*/  IADD3 R80, PT, PT, R80, R81, RZ ;  /* 0x0000005150507210 */ /* 0x000fea0007ffe0ff */
        /* <DEDUP_REMOVED lines=12> */
[----:B------:R-:W-:Y:S02]  /*6d20*/  UIADD3 UR9, UPT, UPT, UR45, 0x20, URZ ;  /* 0x000000202d097890 */ /* 0x000fe4000fffe0ff */
[----:B------:R-:W-:Y:S01]  /*6d30*/  UIADD3.X UR5, UPT, UPT, URZ, UR57, URZ, UP0, !UPT ;  /* 0x00000039ff057290 */ /* 0x000fe200087fe4ff */
[----:B------:R-:W-:Y:S01]  /*6d40*/  UMOV UR10, UR46 ;  /* 0x0000002e000a7c82 */ /* 0x000fe20008000000 */
[----:B------:R-:W-:Y:S07]  /*6d50*/  UMOV UR11, UR36 ;  /* 0x00000024000b7c82 */ /* 0x000fee0008000000 */
[----:B------:R2:W-:Y:S02]  /*6d60*/  UTMASTG.3D [UR8], [UR4] ;  /* 0x00000008040073b5 */ /* 0x0005e40008010000 */
[----:B--2---:R0:W-:Y:S02]  /*6d70*/  UTMACMDFLUSH ;  /* 0x00000000000079b7 */ /* 0x0041e40000000000 */
.L_x_105:
[----:B------:R-:W-:Y:S05]  /*6d80*/  BSYNC.RECONVERGENT B0 ;  /* 0x0000000000007941 */ /* 0x000fea0003800200 */
.L_x_104:
[----:B------:R-:W-:Y:S01]  /*6d90*/  UIADD3 UR4, UPT, UPT, UR39, 0x1, URZ ;  /* 0x0000000127047890 */ /* 0x000fe2000fffe0ff */
[----:B------:R-:W-:Y:S03]  /*6da0*/  BSSY.RECONVERGENT B0, `(.L_x_106) ;  /* 0x0000008000007945 */ /* 0x000fe60003800200 */
[----:B------:R-:W-:Y:S04]  /*6db0*/  UISETP.NE.AND UP0, UPT, UR4, 0x3, UPT ;  /* 0x000000030400788c */ /* 0x000fe8000bf05270 */
[----:B------:R-:W-:Y:S02]  /*6dc0*/  UISETP.EQ.XOR UP1, UPT, UR40, 0x3, !UP0 ;  /* 0x000000032800788c */ /* 0x000fe4000c722a70 */
[----:B------:R-:W-:Y:S02]  /*6dd0*/  USEL UR38, UR4, URZ, UP0 ;  /* 0x000000ff04267287 */ /* 0x000fe40008000000 */
[----:B------:R-:W-:Y:S04]  /*6de0*/  USEL UR5, URZ, 0x1, !UP1 ;  /* 0x00000001ff057887 */ /* 0x000fe8000c800000 */
[----:B------:R-:W-:Y:S01]  /*6df0*/  ULOP3.LUT UR48, UR48, UR5, URZ, 0x3c, !UPT ;  /* 0x0000000530307292 */ /* 0x000fe2000f8e3cff */
[----:B------:R-:W-:Y:S11]  /*6e00*/  @P0 BRA `(.L_x_107) ;  /* 0x0000000000040947 */ /* 0x000ff60003800000 */
[----:B------:R-:W-:Y:S04]  /*6e10*/  DEPBAR.LE SB0, 0x1 ;  /* 0x000080400000791a */ /* 0x000fe80000000000 */
.L_x_107:
[----:B------:R-:W-:Y:S05]  /*6e20*/  BSYNC.RECONVERGENT B0 ;  /* 0x0000000000007941 */ /* 0x000fea0003800200 */
.L_x_106:
[----:B------:R-:W-:Y:S01]  /*6e30*/  BAR.SYNC.DEFER_BLOCKING 0x1, 0x80 ;  /* 0x0042000000007b1d */ /* 0x000fe20000010000 */
[----:B------:R-:W-:Y:S01]  /*6e40*/  UISETP.NE.AND UP0, UPT, UR42, -0x2, UPT ;  /* 0xfffffffe2a00788c */ /* 0x000fe2000bf05270 */
[----:B------:R-:W-:Y:S08]  /*6e50*/  IADD3 R31, PT, PT, R31, 0x1, RZ ;  /* 0x000000011f1f7810 */ /* 0x000ff00007ffe0ff */
[----:B------:R-:W-:Y:S05]  /*6e60*/  BRA.U !UP0, `(.L_x_108) ;  /* 0x0000000108287547 */ /* 0x000fea000b800000 */
[----:B------:R-:W-:Y:S01]  /*6e70*/  ISETP.NE.AND P0, PT, R79, RZ, PT ;  /* 0x000000ff4f00720c */ /* 0x000fe20003f05270 */
[----:B-1----:R-:W-:Y:S01]  /*6e80*/  IMAD.U32 R2, RZ, RZ, UR41 ;  /* 0x00000029ff027e24 */ /* 0x002fe2000f8e00ff */
[----:B------:R-:W-:Y:S01]  /*6e90*/  UIADD3 UR4, UPT, UPT, UR41, 0x1, URZ ;  /* 0x0000000129047890 */ /* 0x000fe2000fffe0ff */
[----:B------:R-:W-:Y:S03]  /*6ea0*/  IMAD.U32 R0, RZ, RZ, UR43 ;  /* 0x0000002bff007e24 */ /* 0x000fe6000f8e00ff */
[----:B------:R-:W-:Y:S04]  /*6eb0*/  UISETP.NE.AND UP0, UPT, UR4, 0x3, UPT ;  /* 0x000000030400788c */ /* 0x000fe8000bf05270 */
[----:B------:R-:W-:Y:S03]  /*6ec0*/  USEL UR41, UR4, URZ, UP0 ;  /* 0x000000ff04297287 */ /* 0x000fe60008000000 */
[----:B------:R-:W-:Y:S05]  /*6ed0*/  @P0 LEA R2, R2, UR37, 0x3 ;  /* 0x0000002502020c11 */ /* 0x000fea000f8e18ff */
[----:B------:R-:W-:Y:S05]  /*6ee0*/  @P0 VIADD R2, R2, 0x48 ;  /* 0x0000004802020836 */ /* 0x000fea0000000000 */
[----:B------:R-:W-:Y:S04]  /*6ef0*/  @P0 PRMT R0, R0, 0x654, R2 ;  /* 0x0000065400000816 */ /* 0x000fe80000000002 */
[----:B------:R2:W-:Y:S03]  /*6f00*/  @P0 SYNCS.ARRIVE.TRANS64.RED.A1T0 RZ, [R0+URZ], RZ ;  /* 0x000000ff00ff09a7 */ /* 0x0005e600081004ff */
.L_x_108:
[----:B------:R-:W-:Y:S01]  /*6f10*/  ISETP.NE.AND P2, PT, R76, RZ, PT ;  /* 0x000000ff4c00720c */ /* 0x000fe20003f45270 */
[----:B------:R-:W-:Y:S01]  /*6f20*/  UIADD3 UR42, UPT, UPT, UR42, 0x2, URZ ;  /* 0x000000022a2a7890 */ /* 0x000fe2000fffe0ff */
[----:B------:R-:W-:Y:S01]  /*6f30*/  ISETP.NE.AND P0, PT, R78, 0x2, PT ;  /* 0x000000024e00780c */ /* 0x000fe20003f05270 */
[----:B-1----:R-:W-:Y:S01]  /*6f40*/  IMAD.IADD R14, R29, 0x1, R62 ;  /* 0x000000011d0e7824 */ /* 0x002fe200078e023e */
[----:B------:R-:W-:Y:S01]  /*6f50*/  ISETP.NE.AND P1, PT, R31, 0x4, PT ;  /* 0x000000041f00780c */ /* 0x000fe20003f25270 */
[----:B------:R-:W-:Y:S01]  /*6f60*/  IMAD.IADD R15, R30, 0x1, R63 ;  /* 0x000000011e0f7824 */ /* 0x000fe200078e023f */
[----:B------:R-:W-:Y:S02]  /*6f70*/  SEL R2, RZ, 0x1, P0 ;  /* 0x00000001ff027807 */ /* 0x000fe40000000000 */
[----:B--2---:R-:W-:Y:S02]  /*6f80*/  SEL R0, RZ, 0x1, P1 ;  /* 0x00000001ff007807 */ /* 0x004fe40000800000 */
[----:B------:R-:W-:Y:S02]  /*6f90*/  LOP3.LUT R71, R71, R2, RZ, 0x3c, !PT ;  /* 0x0000000247477212 */ /* 0x000fe400078e3cff */
[----:B------:R-:W-:Y:S02]  /*6fa0*/  LOP3.LUT R72, R72, R0, RZ, 0x3c, !PT ;  /* 0x0000000048487212 */ /* 0x000fe400078e3cff */
[----:B------:R-:W-:Y:S02]  /*6fb0*/  @P2 R2UR UR36, R70 ;  /* 0x00000000462422ca */ /* 0x000fe400000e0000 */
[----:B------:R-:W-:Y:S02]  /*6fc0*/  SEL R78, R78, RZ, P0 ;  /* 0x000000ff4e4e7207 */ /* 0x000fe40000000000 */
[----:B------:R-:W-:Y:S01]  /*6fd0*/  SEL R31, R31, RZ, P1 ;  /* 0x000000ff1f1f7207 */ /* 0x000fe20000800000 */
[----:B------:R-:W-:Y:S10]  /*6fe0*/  @P2 BRA `(.L_x_109) ;  /* 0xffffffe0002c2947 */ /* 0x000ff4000383ffff */
[----:B------:R-:W-:-:S09]  /*6ff0*/  UISETP.NE.AND UP0, UPT, UR49, URZ, UPT ;  /* 0x000000ff3100728c */ /* 0x000fd2000bf05270 */
[----:B------:R-:W-:Y:S05]  /*7000*/  BRA.U !UP0, `(.L_x_110) ;  /* 0x0000000108487547 */ /* 0x000fea000b800000 */
[----:B------:R-:W1:Y:S02]  /*7010*/  LDCU.64 UR4, c[0x0][0x890] ;  /* 0x00011200ff0477ac */ /* 0x000e640008000a00 */
[----:B-1----:R-:W-:-:S04]  /*7020*/  UISETP.NE.U32.AND UP0, UPT, UR4, URZ, UPT ;  /* 0x000000ff0400728c */ /* 0x002fc8000bf05070 */
[----:B------:R-:W-:-:S09]  /*7030*/  UISETP.NE.AND.EX UP0, UPT, UR5, URZ, UPT, UP0 ;  /* 0x000000ff0500728c */ /* 0x000fd2000bf05300 */
[----:B------:R-:W-:Y:S05]  /*7040*/  BRA.U UP0, `(.L_x_111) ;  /* 0x00000001000c7547 */ /* 0x000fea000b800000 */
[----:B------:R-:W-:-:S13]  /*7050*/  FSETP.NEU.AND P0, PT, R35, RZ, PT ;  /* 0x000000ff2300720b */ /* 0x000fda0003f0d000 */
[----:B------:R-:W-:Y:S05]  /*7060*/  @!P0 EXIT ;  /* 0x000000000000894d */ /* 0x000fea0003800000 */
[----:B------:R-:W-:Y:S05]  /*7070*/  BRA `(.L_x_110) ;  /* 0x00000000002c7947 */ /* 0x000fea0003800000 */
.L_x_111:
[----:B------:R-:W-:Y:S01]  /*7080*/  ISETP.NE.AND P0, PT, R77, RZ, PT ;  /* 0x000000ff4d00720c */ /* 0x000fe20003f05270 */
[----:B------:R-:W-:-:S12]  /*7090*/  BSSY.RECONVERGENT B0, `(.L_x_110) ;  /* 0x0000009000007945 */ /* 0x000fd80003800200 */
[----:B------:R-:W-:Y:S05]  /*70a0*/  @P0 BRA `(.L_x_112) ;  /* 0x0000000000140947 */ /* 0x000fea0003800000 */
[----:B------:R-:W1:Y:S02]  /*70b0*/  LDCU.64 UR4, c[0x0][0x888] ;  /* 0x00011100ff0477ac */ /* 0x000e640008000a00 */
[----:B-1----:R-:W-:-:S04]  /*70c0*/  ISETP.NE.U32.AND P0, PT, RZ, UR4, PT ;  /* 0x00000004ff007c0c */ /* 0x002fc8000bf05070 */
[----:B------:R-:W-:-:S13]  /*70d0*/  ISETP.NE.AND.EX P0, PT, RZ, UR5, PT, P0 ;  /* 0x00000005ff007c0c */ /* 0x000fda000bf05300 */
[----:B------:R-:W-:Y:S05]  /*70e0*/  @!P0 EXIT ;  /* 0x000000000000894d */ /* 0x000fea0003800000 */
[----:B------:R-:W-:Y:S05]  /*70f0*/  BRA `(.L_x_113) ;  /* 0x0000000000087947 */ /* 0x000fea0003800000 */
.L_x_112:
[----:B------:R-:W-:-:S13]  /*7100*/  FSETP.NEU.AND P0, PT, R35, RZ, PT ;  /* 0x000000ff2300720b */ /* 0x000fda0003f0d000 */
[----:B------:R-:W-:Y:S05]  /*7110*/  @!P0 EXIT ;  /* 0x000000000000894d */ /* 0x000fea0003800000 */
.L_x_113:
[----:B------:R-:W-:Y:S05]  /*7120*/  BSYNC.RECONVERGENT B0 ;  /* 0x0000000000007941 */ /* 0x000fea0003800200 */
.L_x_110:
[----:B------:R-:W-:Y:S01]  /*7130*/  ULEA UR4, UR41, UR37, 0x3 ;  /* 0x0000002529047291 */ /* 0x000fe2000f8e18ff */
[----:B------:R-:W-:-:S04]  /*7140*/  DEPBAR.LE SB0, 0x0 ;  /* 0x000080000000791a */ /* 0x000fc80000000000 */
[----:B------:R-:W-:-:S04]  /*7150*/  UIADD3 UR4, UPT, UPT, UR4, 0x48, URZ ;  /* 0x0000004804047890 */ /* 0x000fc8000fffe0ff */
[----:B------:R-:W-:-:S09]  /*7160*/  UPRMT UR4, UR43, 0x654, UR4 ;  /* 0x000006542b047896 */ /* 0x000fd20008000004 */
[----:B------:R-:W-:Y:S01]  /*7170*/  SYNCS.ARRIVE.TRANS64.RED.A1T0 RZ, [UR4], RZ ;  /* 0x000000ffffff79a7 */ /* 0x000fe20008100404 */
[----:B------:R-:W-:Y:S05]  /*7180*/  EXIT ;  /* 0x000000000000794d */ /* 0x000fea0003800000 */
.L_x_19:
[----:B--2---:R2:W1:Y:S02]  /*7190*/  SYNCS.PHASECHK.TRANS64.TRYWAIT P0, [R2+URZ+0xe0], R3 ;  /* 0x0000e003020075a7 */ /* 0x00446400080011ff */
[----:B-1----:R-:W-:Y:S05]  /*71a0*/  @!P0 NANOSLEEP.SYNCS 0x989680 ;  /* 0x009896800000895d */ /* 0x002fea0003900000 */
[----:B------:R-:W1:Y:S02]  /*71b0*/  @!P0 SYNCS.PHASECHK.TRANS64 P0, [R2+URZ+0xe0], R3 ;  /* 0x0000e003020085a7 */ /* 0x000e6400080010ff */
[----:B-1----:R-:W-:Y:S05]  /*71c0*/  @!P0 BRA `(.L_x_19) ;  /* 0xfffffffc00f08947 */ /* 0x002fea000383ffff */
[----:B------:R-:W-:Y:S05]  /*71d0*/  BRA `(.L_x_114) ;  /* 0xffffffa000f07947 */ /* 0x000fea000383ffff */
.L_x_22:
[----:B-1----:R-:W-:-:S07]  /*71e0*/  MOV R2, UR33 ;  /* 0x0000002100027c02 */ /* 0x002fce0008000f00 */
.L_x_115:
[----:B-1----:R1:W2:Y:S02]  /*71f0*/  SYNCS.PHASECHK.TRANS64.TRYWAIT P0, [R2+URZ+0x18], R4 ;  /* 0x00001804020075a7 */ /* 0x0022a400080011ff */
[----:B--2---:R-:W-:Y:S05]  /*7200*/  @!P0 NANOSLEEP.SYNCS 0x989680 ;  /* 0x009896800000895d */ /* 0x004fea0003900000 */
[----:B------:R-:W2:Y:S02]  /*7210*/  @!P0 SYNCS.PHASECHK.TRANS64 P0, [R2+URZ+0x18], R4 ;  /* 0x00001804020085a7 */ /* 0x000ea400080010ff */
[----:B--2---:R-:W-:Y:S05]  /*7220*/  @!P0 BRA `(.L_x_115) ;  /* 0xfffffffc00f08947 */ /* 0x004fea000383ffff */
[----:B------:R-:W-:Y:S05]  /*7230*/  BRA `(.L_x_21) ;  /* 0xffffffa400487947 */ /* 0x000fea000383ffff */
.L_x_28:
[----:B-1----:R-:W-:-:S07]  /*7240*/  MOV R2, UR33 ;  /* 0x0000002100027c02 */ /* 0x002fce0008000f00 */
.L_x_116:
[----:B-1----:R1:W2:Y:S02]  /*7250*/  SYNCS.PHASECHK.TRANS64.TRYWAIT P0, [R2+URZ+0x18], R4 ;  /* 0x00001804020075a7 */ /* 0x0022a400080011ff */
[----:B--2---:R-:W-:Y:S05]  /*7260*/  @!P0 NANOSLEEP.SYNCS 0x989680 ;  /* 0x009896800000895d */ /* 0x004fea0003900000 */
[----:B------:R-:W2:Y:S02]  /*7270*/  @!P0 SYNCS.PHASECHK.TRANS64 P0, [R2+URZ+0x18], R4 ;  /* 0x00001804020085a7 */ /* 0x000ea400080010ff */
[----:B--2---:R-:W-:Y:S05]  /*7280*/  @!P0 BRA `(.L_x_116) ;  /* 0xfffffffc00f08947 */ /* 0x004fea000383ffff */
[----:B------:R-:W-:Y:S05]  /*7290*/  BRA `(.L_x_27) ;  /* 0xffffffa8001c7947 */ /* 0x000fea000383ffff */
.L_x_32:
[----:B-1----:R1:W2:Y:S02]  /*72a0*/  SYNCS.PHASECHK.TRANS64.TRYWAIT P0, [R2+URZ+0x70], R3 ;  /* 0x00007003020075a7 */ /* 0x0022a400080011ff */
[----:B--2---:R-:W-:Y:S05]  /*72b0*/  @!P0 NANOSLEEP.SYNCS 0x989680 ;  /* 0x009896800000895d */ /* 0x004fea0003900000 */
[----:B------:R-:W2:Y:S02]  /*72c0*/  @!P0 SYNCS.PHASECHK.TRANS64 P0, [R2+URZ+0x70], R3 ;  /* 0x00007003020085a7 */ /* 0x000ea400080010ff */
[----:B--2---:R-:W-:Y:S05]  /*72d0*/  @!P0 BRA `(.L_x_32) ;  /* 0xfffffffc00f08947 */ /* 0x004fea000383ffff */
[----:B------:R-:W-:Y:S05]  /*72e0*/  BRA `(.L_x_117) ;  /* 0xffffffa800c87947 */ /* 0x000fea000383ffff */
.L_x_36:
[----:B----4-:R-:W-:-:S07]  /*72f0*/  MOV R0, UR4 ;  /* 0x0000000400007c02 */ /* 0x010fce0008000f00 */
.L_x_118:
[----:B-1----:R1:W2:Y:S02]  /*7300*/  SYNCS.PHASECHK.TRANS64.TRYWAIT P0, [R0+URZ], R2 ;  /* 0x00000002000075a7 */ /* 0x0022a400080011ff */
[----:B--2---:R-:W-:Y:S05]  /*7310*/  @!P0 NANOSLEEP.SYNCS 0x989680 ;  /* 0x009896800000895d */ /* 0x004fea0003900000 */
[----:B------:R-:W2:Y:S02]  /*7320*/  @!P0 SYNCS.PHASECHK.TRANS64 P0, [R0+URZ], R2 ;  /* 0x00000002000085a7 */ /* 0x000ea400080010ff */
[----:B--2---:R-:W-:Y:S05]  /*7330*/  @!P0 BRA `(.L_x_118) ;  /* 0xfffffffc00f08947 */ /* 0x004fea000383ffff */
[----:B------:R-:W-:Y:S05]  /*7340*/  BRA `(.L_x_119) ;  /* 0xffffffb000387947 */ /* 0x000fea000383ffff */
.L_x_37:
[----:B----4-:R-:W-:-:S07]  /*7350*/  MOV R0, UR5 ;  /* 0x0000000500007c02 */ /* 0x010fce0008000f00 */
.L_x_120:
[----:B-1----:R1:W2:Y:S02]  /*7360*/  SYNCS.PHASECHK.TRANS64.TRYWAIT P0, [R0+URZ], R2 ;  /* 0x00000002000075a7 */ /* 0x0022a400080011ff */
[----:B--2---:R-:W-:Y:S05]  /*7370*/  @!P0 NANOSLEEP.SYNCS 0x989680 ;  /* 0x009896800000895d */ /* 0x004fea0003900000 */
[----:B------:R-:W2:Y:S02]  /*7380*/  @!P0 SYNCS.PHASECHK.TRANS64 P0, [R0+URZ], R2 ;  /* 0x00000002000085a7 */ /* 0x000ea400080010ff */
[----:B--2---:R-:W-:Y:S05]  /*7390*/  @!P0 BRA `(.L_x_120) ;  /* 0xfffffffc00f08947 */ /* 0x004fea000383ffff */
[----:B------:R-:W-:Y:S05]  /*73a0*/  BRA `(.L_x_121) ;  /* 0xffffffb000447947 */ /* 0x000fea000383ffff */
.L_x_40:
[----:B-1----:R1:W2:Y:S02]  /*73b0*/  SYNCS.PHASECHK.TRANS64.TRYWAIT P0, [R0+URZ+0xd0], R4 ;  /* 0x0000d004000075a7 */ /* 0x0022a400080011ff */
[----:B--2---:R-:W-:Y:S05]  /*73c0*/  @!P0 NANOSLEEP.SYNCS 0x989680 ;  /* 0x009896800000895d */ /* 0x004fea0003900000 */
[----:B------:R-:W2:Y:S02]  /*73d0*/  @!P0 SYNCS.PHASECHK.TRANS64 P0, [R0+URZ+0xd0], R4 ;  /* 0x0000d004000085a7 */ /* 0x000ea400080010ff */
[----:B--2---:R-:W-:Y:S05]  /*73e0*/  @!P0 BRA `(.L_x_40) ;  /* 0xfffffffc00f08947 */ /* 0x004fea000383ffff */
[----:B------:R-:W-:Y:S05]  /*73f0*/  BRA `(.L_x_122) ;  /* 0xffffffb000a07947 */ /* 0x000fea000383ffff */
.L_x_41:
[----:B------:R-:W-:-:S07]  /*7400*/  MOV R0, UR4 ;  /* 0x0000000400007c02 */ /* 0x000fce0008000f00 */
.L_x_123:
[----:B-1----:R1:W2:Y:S02]  /*7410*/  SYNCS.PHASECHK.TRANS64.TRYWAIT P0, [R0+URZ+0x80], R5 ;  /* 0x00008005000075a7 */ /* 0x0022a400080011ff */
[----:B--2---:R-:W-:Y:S05]  /*7420*/  @!P0 NANOSLEEP.SYNCS 0x989680 ;  /* 0x009896800000895d */ /* 0x004fea0003900000 */
[----:B------:R-:W2:Y:S02]  /*7430*/  @!P0 SYNCS.PHASECHK.TRANS64 P0, [R0+URZ+0x80], R5 ;  /* 0x00008005000085a7 */ /* 0x000ea400080010ff */
[----:B--2---:R-:W-:Y:S05]  /*7440*/  @!P0 BRA `(.L_x_123) ;  /* 0xfffffffc00f08947 */ /* 0x004fea000383ffff */
[----:B------:R-:W-:Y:S05]  /*7450*/  BRA `(.L_x_124) ;  /* 0xffffffb000b07947 */ /* 0x000fea000383ffff */
.L_x_42:
[----:B-1----:R1:W2:Y:S02]  /*7460*/  SYNCS.PHASECHK.TRANS64.TRYWAIT P1, [R0+URZ+0x70], R4 ;  /* 0x00007004000075a7 */ /* 0x0022a400080211ff */
[----:B--2---:R-:W-:Y:S05]  /*7470*/  @!P1 NANOSLEEP.SYNCS 0x989680 ;  /* 0x009896800000995d */ /* 0x004fea0003900000 */
[----:B------:R-:W2:Y:S02]  /*7480*/  @!P1 SYNCS.PHASECHK.TRANS64 P1, [R0+URZ+0x70], R4 ;  /* 0x00007004000095a7 */ /* 0x000ea400080210ff */
[----:B--2---:R-:W-:Y:S05]  /*7490*/  @!P1 BRA `(.L_x_42) ;  /* 0xfffffffc00f09947 */ /* 0x004fea000383ffff */
[----:B------:R-:W-:Y:S05]  /*74a0*/  BRA `(.L_x_125) ;  /* 0xffffffb000e07947 */ /* 0x000fea000383ffff */
.L_x_45:
[----:B------:R-:W-:-:S07]  /*74b0*/  MOV R0, UR4 ;  /* 0x0000000400007c02 */ /* 0x000fce0008000f00 */
.L_x_126:
[----:B-1----:R1:W2:Y:S02]  /*74c0*/  SYNCS.PHASECHK.TRANS64.TRYWAIT P0, [R0+URZ+0x80], R2 ;  /* 0x00008002000075a7 */ /* 0x0022a400080011ff */
[----:B--2---:R-:W-:Y:S05]  /*74d0*/  @!P0 NANOSLEEP.SYNCS 0x989680 ;  /* 0x009896800000895d */ /* 0x004fea0003900000 */
[----:B------:R-:W2:Y:S02]  /*74e0*/  @!P0 SYNCS.PHASECHK.TRANS64 P0, [R0+URZ+0x80], R2 ;  /* 0x00008002000085a7 */ /* 0x000ea400080010ff */
[----:B--2---:R-:W-:Y:S05]  /*74f0*/  @!P0 BRA `(.L_x_126) ;  /* 0xfffffffc00f08947 */ /* 0x004fea000383ffff */
[----:B------:R-:W-:Y:S05]  /*7500*/  BRA `(.L_x_44) ;  /* 0xffffffb400347947 */ /* 0x000fea000383ffff */
.L_x_52:
[----:B-1----:R1:W2:Y:S02]  /*7510*/  SYNCS.PHASECHK.TRANS64.TRYWAIT P1, [R0+URZ+0x70], R2 ;  /* 0x00007002000075a7 */ /* 0x0022a400080211ff */
[----:B--2---:R-:W-:Y:S05]  /*7520*/  @!P1 NANOSLEEP.SYNCS 0x989680 ;  /* 0x009896800000995d */ /* 0x004fea0003900000 */
[----:B------:R-:W2:Y:S02]  /*7530*/  @!P1 SYNCS.PHASECHK.TRANS64 P1, [R0+URZ+0x70], R2 ;  /* 0x00007002000095a7 */ /* 0x000ea400080210ff */
[----:B--2---:R-:W-:Y:S05]  /*7540*/  @!P1 BRA `(.L_x_52) ;  /* 0xfffffffc00f09947 */ /* 0x004fea000383ffff */
[----:B------:R-:W-:Y:S05]  /*7550*/  BRA `(.L_x_127) ;  /* 0xffffffb800987947 */ /* 0x000fea000383ffff */
.L_x_53:
[----:B------:R-:W-:-:S07]  /*7560*/  MOV R2, UR75 ;  /* 0x0000004b00027c02 */ /* 0x000fce0008000f00 */
.L_x_128:
[----:B-1----:R1:W2:Y:S02]  /*7570*/  SYNCS.PHASECHK.TRANS64.TRYWAIT P0, [R2+URZ+0xb0], R0 ;  /* 0x0000b000020075a7 */ /* 0x0022a400080011ff */
[----:B--2---:R-:W-:Y:S05]  /*7580*/  @!P0 NANOSLEEP.SYNCS 0x989680 ;  /* 0x009896800000895d */ /* 0x004fea0003900000 */
[----:B------:R-:W2:Y:S02]  /*7590*/  @!P0 SYNCS.PHASECHK.TRANS64 P0, [R2+URZ+0xb0], R0 ;  /* 0x0000b000020085a7 */ /* 0x000ea400080010ff */
[----:B--2---:R-:W-:Y:S05]  /*75a0*/  @!P0 BRA `(.L_x_128) ;  /* 0xfffffffc00f08947 */ /* 0x004fea000383ffff */
[----:B------:R-:W-:Y:S05]  /*75b0*/  BRA `(.L_x_129) ;  /* 0xffffffb800ec7947 */ /* 0x000fea000383ffff */
.L_x_56:
[----:B------:R-:W-:Y:S07]  /*75c0*/  MOV R0, UR5 ;  /* 0x0000000500007c02 */ /* 0x000fee0008000f00 */
.L_x_130:
[----:B-1----:R1:W2:Y:S02]  /*75d0*/  SYNCS.PHASECHK.TRANS64.TRYWAIT P0, [R0+URZ], R2 ;  /* 0x00000002000075a7 */ /* 0x0022a400080011ff */
[----:B--2---:R-:W-:Y:S05]  /*75e0*/  @!P0 NANOSLEEP.SYNCS 0x989680 ;  /* 0x009896800000895d */ /* 0x004fea0003900000 */
[----:B------:R-:W2:Y:S02]  /*75f0*/  @!P0 SYNCS.PHASECHK.TRANS64 P0, [R0+URZ], R2 ;  /* 0x00000002000085a7 */ /* 0x000ea400080010ff */
[----:B--2---:R-:W-:Y:S05]  /*7600*/  @!P0 BRA `(.L_x_130) ;  /* 0xfffffffc00f08947 */ /* 0x004fea000383ffff */
[----:B------:R-:W-:Y:S05]  /*7610*/  BRA `(.L_x_55) ;  /* 0xffffffbc00087947 */ /* 0x000fea000383ffff */
.L_x_59:
[----:B------:R-:W-:-:S07]  /*7620*/  MOV R0, UR4 ;  /* 0x0000000400007c02 */ /* 0x000fce0008000f00 */
.L_x_131:
[----:B--2---:R2:W3:Y:S02]  /*7630*/  SYNCS.PHASECHK.TRANS64.TRYWAIT P0, [R0+URZ], R2 ;  /* 0x00000002000075a7 */ /* 0x0044e400080011ff */
[----:B---3--:R-:W-:Y:S05]  /*7640*/  @!P0 NANOSLEEP.SYNCS 0x989680 ;  /* 0x009896800000895d */ /* 0x008fea0003900000 */
[----:B------:R-:W3:Y:S02]  /*7650*/  @!P0 SYNCS.PHASECHK.TRANS64 P0, [R0+URZ], R2 ;  /* 0x00000002000085a7 */ /* 0x000ee400080010ff */
[----:B---3--:R-:W-:Y:S05]  /*7660*/  @!P0 BRA `(.L_x_131) ;  /* 0xfffffffc00f08947 */ /* 0x008fea000383ffff */
[----:B------:R-:W-:Y:S05]  /*7670*/  BRA `(.L_x_132) ;  /* 0xffffffc400107947 */ /* 0x000fea000383ffff */
.L_x_60:
[----:B------:R-:W-:-:S07]  /*7680*/  MOV R0, UR5 ;  /* 0x0000000500007c02 */ /* 0x000fce0008000f00 */
.L_x_133:
[----:B-1----:R1:W2:Y:S02]  /*7690*/  SYNCS.PHASECHK.TRANS64.TRYWAIT P0, [R0+URZ], R3 ;  /* 0x00000003000075a7 */ /* 0x0022a400080011ff */
[----:B--2---:R-:W-:Y:S05]  /*76a0*/  @!P0 NANOSLEEP.SYNCS 0x989680 ;  /* 0x009896800000895d */ /* 0x004fea0003900000 */
[----:B------:R-:W2:Y:S02]  /*76b0*/  @!P0 SYNCS.PHASECHK.TRANS64 P0, [R0+URZ], R3 ;  /* 0x00000003000085a7 */ /* 0x000ea400080010ff */
[----:B--2---:R-:W-:Y:S05]  /*76c0*/  @!P0 BRA `(.L_x_133) ;  /* 0xfffffffc00f08947 */ /* 0x004fea000383ffff */
[----:B------:R-:W-:Y:S05]  /*76d0*/  BRA `(.L_x_134) ;  /* 0xffffffc4001c7947 */ /* 0x000fea000383ffff */
.L_x_61:
[----:B------:R-:W-:-:S07]  /*76e0*/  MOV R0, UR5 ;  /* 0x0000000500007c02 */ /* 0x000fce0008000f00 */
.L_x_135:
[----:B-1----:R1:W2:Y:S02]  /*76f0*/  SYNCS.PHASECHK.TRANS64.TRYWAIT P0, [R0+URZ], R3 ;  /* 0x00000003000075a7 */ /* 0x0022a400080011ff */
[----:B--2---:R-:W-:Y:S05]  /*7700*/  @!P0 NANOSLEEP.SYNCS 0x989680 ;  /* 0x009896800000895d */ /* 0x004fea0003900000 */
[----:B------:R-:W2:Y:S02]  /*7710*/  @!P0 SYNCS.PHASECHK.TRANS64 P0, [R0+URZ], R3 ;  /* 0x00000003000085a7 */ /* 0x000ea400080010ff */
[----:B--2---:R-:W-:Y:S05]  /*7720*/  @!P0 BRA `(.L_x_135) ;  /* 0xfffffffc00f08947 */ /* 0x004fea000383ffff */
[----:B------:R-:W-:Y:S05]  /*7730*/  BRA `(.L_x_136) ;  /* 0xffffffc400287947 */ /* 0x000fea000383ffff */
.L_x_62:
[----:B-1----:R-:W-:-:S07]  /*7740*/  MOV R0, UR4 ;  /* 0x0000000400007c02 */ /* 0x002fce0008000f00 */
.L_x_137:
[----:B-1----:R1:W2:Y:S02]  /*7750*/  SYNCS.PHASECHK.TRANS64.TRYWAIT P0, [R0+URZ], R2 ;  /* 0x00000002000075a7 */ /* 0x0022a400080011ff */
[----:B--2---:R-:W-:Y:S05]  /*7760*/  @!P0 NANOSLEEP.SYNCS 0x989680 ;  /* 0x009896800000895d */ /* 0x004fea0003900000 */
[----:B------:R-:W2:Y:S02]  /*7770*/  @!P0 SYNCS.PHASECHK.TRANS64 P0, [R0+URZ], R2 ;  /* 0x00000002000085a7 */ /* 0x000ea400080010ff */
[----:B--2---:R-:W-:Y:S05]  /*7780*/  @!P0 BRA `(.L_x_137) ;  /* 0xfffffffc00f08947 */ /* 0x004fea000383ffff */
[----:B------:R-:W-:Y:S05]  /*7790*/  BRA `(.L_x_138) ;  /* 0xffffffc400347947 */ /* 0x000fea000383ffff */
.L_x_67:
[----:B--2---:R2:W3:Y:S02]  /*77a0*/  SYNCS.PHASECHK.TRANS64.TRYWAIT P0, [R0+URZ+0x70], R2 ;  /* 0x00007002000075a7 */ /* 0x0044e400080011ff */
[----:B---3--:R-:W-:Y:S05]  /*77b0*/  @!P0 NANOSLEEP.SYNCS 0x989680 ;  /* 0x009896800000895d */ /* 0x008fea0003900000 */
[----:B------:R-:W3:Y:S02]  /*77c0*/  @!P0 SYNCS.PHASECHK.TRANS64 P0, [R0+URZ+0x70], R2 ;  /* 0x00007002000085a7 */ /* 0x000ee400080010ff */
[----:B---3--:R-:W-:Y:S05]  /*77d0*/  @!P0 BRA `(.L_x_67) ;  /* 0xfffffffc00f08947 */ /* 0x008fea000383ffff */
[----:B------:R-:W-:Y:S05]  /*77e0*/  BRA `(.L_x_139) ;  /* 0xffffffc800307947 */ /* 0x000fea000383ffff */
.L_x_70:
[----:B------:R-:W-:Y:S07]  /*77f0*/  MOV R0, UR13 ;  /* 0x0000000d00007c02 */ /* 0x000fee0008000f00 */
.L_x_140:
[----:B--2---:R2:W3:Y:S02]  /*7800*/  SYNCS.PHASECHK.TRANS64.TRYWAIT P0, [R0+URZ+0x68], R2 ;  /* 0x00006802000075a7 */ /* 0x0044e400080011ff */
[----:B---3--:R-:W-:Y:S05]  /*7810*/  @!P0 NANOSLEEP.SYNCS 0x989680 ;  /* 0x009896800000895d */ /* 0x008fea0003900000 */
[----:B------:R-:W3:Y:S02]  /*7820*/  @!P0 SYNCS.PHASECHK.TRANS64 P0, [R0+URZ+0x68], R2 ;  /* 0x00006802000085a7 */ /* 0x000ee400080010ff */
[----:B---3--:R-:W-:Y:S05]  /*7830*/  @!P0 BRA `(.L_x_140) ;  /* 0xfffffffc00f08947 */ /* 0x008fea000383ffff */
[----:B------:R-:W-:Y:S05]  /*7840*/  BRA `(.L_x_69) ;  /* 0xffffffcc00107947 */ /* 0x000fea000383ffff */
.L_x_73:
[----:B------:R-:W-:Y:S07]  /*7850*/  MOV R0, UR4 ;  /* 0x0000000400007c02 */ /* 0x000fee0008000f00 */
.L_x_141:
[----:B-1----:R1:W2:Y:S02]  /*7860*/  SYNCS.PHASECHK.TRANS64.TRYWAIT P0, [R0+URZ+0x48], R9 ;  /* 0x00004809000075a7 */ /* 0x0022a400080011ff */
[----:B--2---:R-:W-:Y:S05]  /*7870*/  @!P0 NANOSLEEP.SYNCS 0x989680 ;  /* 0x009896800000895d */ /* 0x004fea0003900000 */
[----:B------:R-:W2:Y:S02]  /*7880*/  @!P0 SYNCS.PHASECHK.TRANS64 P0, [R0+URZ+0x48], R9 ;  /* 0x00004809000085a7 */ /* 0x000ea400080010ff */
[----:B--2---:R-:W-:Y:S05]  /*7890*/  @!P0 BRA `(.L_x_141) ;  /* 0xfffffffc00f08947 */ /* 0x004fea000383ffff */
[----:B------:R-:W-:Y:S05]  /*78a0*/  BRA `(.L_x_142) ;  /* 0xffffffcc00887947 */ /* 0x000fea000383ffff */
.L_x_74:
[----:B------:R-:W-:Y:S07]  /*78b0*/  MOV R0, UR6 ;  /* 0x0000000600007c02 */ /* 0x000fee0008000f00 */
.L_x_143:
[----:B-1----:R1:W2:Y:S02]  /*78c0*/  SYNCS.PHASECHK.TRANS64.TRYWAIT P0, [R0+URZ+0x48], R14 ;  /* 0x0000480e000075a7 */ /* 0x0022a400080011ff */
[----:B--2---:R-:W-:Y:S05]  /*78d0*/  @!P0 NANOSLEEP.SYNCS 0x989680 ;  /* 0x009896800000895d */ /* 0x004fea0003900000 */
[----:B------:R-:W2:Y:S02]  /*78e0*/  @!P0 SYNCS.PHASECHK.TRANS64 P0, [R0+URZ+0x48], R14 ;  /* 0x0000480e000085a7 */ /* 0x000ea400080010ff */
[----:B--2---:R-:W-:Y:S05]  /*78f0*/  @!P0 BRA `(.L_x_143) ;  /* 0xfffffffc00f08947 */ /* 0x004fea000383ffff */
[----:B------:R-:W-:Y:S05]  /*7900*/  BRA `(.L_x_144) ;  /* 0xffffffd000287947 */ /* 0x000fea000383ffff */
.L_x_76:
[----:B------:R-:W-:-:S07]  /*7910*/  MOV R0, UR4 ;  /* 0x0000000400007c02 */ /* 0x000fce0008000f00 */
.L_x_145:
[----:B-1----:R1:W3:Y:S02]  /*7920*/  SYNCS.PHASECHK.TRANS64.TRYWAIT P0, [R0+URZ], R2 ;  /* 0x00000002000075a7 */ /* 0x0022e400080011ff */
[----:B---3--:R-:W-:Y:S05]  /*7930*/  @!P0 NANOSLEEP.SYNCS 0x989680 ;  /* 0x009896800000895d */ /* 0x008fea0003900000 */
[----:B------:R-:W3:Y:S02]  /*7940*/  @!P0 SYNCS.PHASECHK.TRANS64 P0, [R0+URZ], R2 ;  /* 0x00000002000085a7 */ /* 0x000ee400080010ff */
[----:B---3--:R-:W-:Y:S05]  /*7950*/  @!P0 BRA `(.L_x_145) ;  /* 0xfffffffc00f08947 */ /* 0x008fea000383ffff */
[----:B------:R-:W-:Y:S05]  /*7960*/  BRA `(.L_x_146) ;  /* 0xffffffd000b47947 */ /* 0x000fea000383ffff */
.L_x_77:
[----:B------:R-:W-:-:S07]  /*7970*/  MOV R0, UR5 ;  /* 0x0000000500007c02 */ /* 0x000fce0008000f00 */
.L_x_147:
[----:B-1----:R1:W3:Y:S02]  /*7980*/  SYNCS.PHASECHK.TRANS64.TRYWAIT P0, [R0+URZ], R2 ;  /* 0x00000002000075a7 */ /* 0x0022e400080011ff */
[----:B---3--:R-:W-:Y:S05]  /*7990*/  @!P0 NANOSLEEP.SYNCS 0x989680 ;  /* 0x009896800000895d */ /* 0x008fea0003900000 */
[----:B------:R-:W3:Y:S02]  /*79a0*/  @!P0 SYNCS.PHASECHK.TRANS64 P0, [R0+URZ], R2 ;  /* 0x00000002000085a7 */ /* 0x000ee400080010ff */
[----:B---3--:R-:W-:Y:S05]  /*79b0*/  @!P0 BRA `(.L_x_147) ;  /* 0xfffffffc00f08947 */ /* 0x008fea000383ffff */
[----:B------:R-:W-:Y:S05]  /*79c0*/  BRA `(.L_x_148) ;  /* 0xffffffd000c07947 */ /* 0x000fea000383ffff */
.L_x_79:
[----:B--2---:R2:W4:Y:S02]  /*79d0*/  SYNCS.PHASECHK.TRANS64.TRYWAIT P0, [R0+URZ+0x70], R2 ;  /* 0x00007002000075a7 */ /* 0x00452400080011ff */
[----:B----4-:R-:W-:Y:S05]  /*79e0*/  @!P0 NANOSLEEP.SYNCS 0x989680 ;  /* 0x009896800000895d */ /* 0x010fea0003900000 */
[----:B------:R-:W4:Y:S02]  /*79f0*/  @!P0 SYNCS.PHASECHK.TRANS64 P0, [R0+URZ+0x70], R2 ;  /* 0x00007002000085a7 */ /* 0x000f2400080010ff */
[----:B----4-:R-:W-:Y:S05]  /*7a00*/  @!P0 BRA `(.L_x_79) ;  /* 0xfffffffc00f08947 */ /* 0x010fea000383ffff */
[----:B------:R-:W-:Y:S05]  /*7a10*/  BRA `(.L_x_149) ;  /* 0xffffffd400b47947 */ /* 0x000fea000383ffff */
.L_x_89:
[----:B-1----:R1:W3:Y:S02]  /*7a20*/  SYNCS.PHASECHK.TRANS64.TRYWAIT P1, [R2+URZ+0x30], R0 ;  /* 0x00003000020075a7 */ /* 0x0022e400080211ff */
[----:B---3--:R-:W-:Y:S05]  /*7a30*/  @!P1 NANOSLEEP.SYNCS 0x989680 ;  /* 0x009896800000995d */ /* 0x008fea0003900000 */
[----:B------:R-:W3:Y:S02]  /*7a40*/  @!P1 SYNCS.PHASECHK.TRANS64 P1, [R2+URZ+0x30], R0 ;  /* 0x00003000020095a7 */ /* 0x000ee400080210ff */
[----:B---3--:R-:W-:Y:S05]  /*7a50*/  @!P1 BRA `(.L_x_89) ;  /* 0xfffffffc00f09947 */ /* 0x008fea000383ffff */
[----:B------:R-:W-:Y:S05]  /*7a60*/  BRA `(.L_x_88) ;  /* 0xffffffe000c47947 */ /* 0x000fea000383ffff */
.L_x_91:
[----:B--2---:R2:W3:Y:S02]  /*7a70*/  SYNCS.PHASECHK.TRANS64.TRYWAIT P0, [R82+URZ+0x90], R3 ;  /* 0x00009003520075a7 */ /* 0x0044e400080011ff */
[----:B---3--:R-:W-:Y:S05]  /*7a80*/  @!P0 NANOSLEEP.SYNCS 0x989680 ;  /* 0x009896800000895d */ /* 0x008fea0003900000 */
[----:B------:R-:W3:Y:S02]  /*7a90*/  @!P0 SYNCS.PHASECHK.TRANS64 P0, [R82+URZ+0x90], R3 ;  /* 0x00009003520085a7 */ /* 0x000ee400080010ff */
[----:B---3--:R-:W-:Y:S05]  /*7aa0*/  @!P0 BRA `(.L_x_91) ;  /* 0xfffffffc00f08947 */ /* 0x008fea000383ffff */
[----:B------:R-:W-:Y:S05]  /*7ab0*/  BRA `(.L_x_90) ;  /* 0xffffffe4003c7947 */ /* 0x000fea000383ffff */
.L_x_102:
[----:B-1----:R1:W2:Y:S02]  /*7ac0*/  SYNCS.PHASECHK.TRANS64.TRYWAIT P0, [R2+URZ+0x30], R83 ;  /* 0x00003053020075a7 */ /* 0x0022a400080011ff */
[----:B--2---:R-:W-:Y:S05]  /*7ad0*/  @!P0 NANOSLEEP.SYNCS 0x989680 ;  /* 0x009896800000895d */ /* 0x004fea0003900000 */
[----:B------:R-:W2:Y:S02]  /*7ae0*/  @!P0 SYNCS.PHASECHK.TRANS64 P0, [R2+URZ+0x30], R83 ;  /* 0x00003053020085a7 */ /* 0x000ea400080010ff */
[----:B--2---:R-:W-:Y:S05]  /*7af0*/  @!P0 BRA `(.L_x_102) ;  /* 0xfffffffc00f08947 */ /* 0x004fea000383ffff */
[----:B------:R-:W-:Y:S05]  /*7b00*/  BRA `(.L_x_101) ;  /* 0xffffffec00047947 */ /* 0x000fea000383ffff */
        .weak           $__internal_0_$__cuda_sm10x_tcgen05_guardrail_trap_col_being_dealloced_not_returned_by_alloc
        .type           $__internal_0_$__cuda_sm10x_tcgen05_guardrail_trap_col_being_dealloced_not_returned_by_alloc,@function
        .size           $__internal_0_$__cuda_sm10x_tcgen05_guardrail_trap_col_being_dealloced_not_returned_by_alloc,($__internal_1_$__cuda_sm10x_tcgen05_guardrail_trap_phase_invalid_during_alloc - $__internal_0_$__cuda_sm10x_tcgen05_guardrail_trap_col_being_dealloced_not_returned_by_alloc)
$__internal_0_$__cuda_sm10x_tcgen05_guardrail_trap_col_being_dealloced_not_returned_by_alloc:
[----:B------:R-:W-:Y:S05]  /*7b10*/  BPT.TRAP 0x1 ;  /* 0x000000040000795c */ /* 0x000fea0000300000 */
[----:B------:R-:W-:-:S04]  /*7b20*/  HFMA2 R3, -RZ, RZ, 0, 0 ;  /* 0x00000000ff037431 */ /* 0x000fc800000001ff */
[----:B------:R-:W-:Y:S05]  /*7b30*/  RET.REL.NODEC R2 `(_ZN7cutlass13device_kernelINS_4gemm6kernel13GemmUniversalIN4cute5tupleIJiiiiEEENS1_10collective13CollectiveMmaINS1_35MainloopSm100TmaUmmaWarpSpecializedILi3ELi2ELi4ENS5_IJNS4_1CILi1EEESB_SB_EEEEENS5_IJNSA_ILi64EEESE_NSA_ILi128EEEEEEfNS5_IJSB_llEEEfSH_NS4_8TiledMMAINS4_8MMA_AtomIJNS4_17SM100_MMA_TF32_SSINS_10tfloat32_tESL_fLi64ELi64ELNS4_4UMMA5MajorE1ELSN_1ELNSM_7ScaleInE0ELSO_0EEEEEENS4_6LayoutISC_NS5_IJNSA_ILi0EEESS_SS_EEEEENS5_IJNS4_10UnderscoreESV_SV_EEEEENS4_13SM90_TMA_LOADENS4_14ComposedLayoutINS4_7SwizzleILi2ELi5ELi2EEENS4_18smem_ptr_flag_bitsILi32EEENSR_INS5_IJNSA_ILi32EEENSA_ILi4EEEEEENS5_IJSB_S14_EEEEEEEvNS4_8identityESY_S19_vS1A_EENS_8epilogue10collective18CollectiveEpilogueINS1C_23Sm100TmaWarpSpecializedILi3ELi2ELi16ELb1ELb0EEEJSG_NS5_IJNSR_ISE_SB_EENSR_IS14_SB_EEEEEfNS5_IJlSB_lEEEfS1K_NS1C_6fusion15FusionCallbacksIS1G_NS1L_17LinearCombinationIffffLNS_15FloatRoundStyleE2EEESG_S1J_JEEENS4_5SM1004TMEM4LOAD26SM100_TMEM_LOAD_16dp128b8xESY_NSZ_INS10_ILi3ELi4ELi3EEES13_NSR_INS5_IJNSA_ILi8EEES14_EEENS5_IJS14_SB_EEEEEEENS4_17SM75_U32x4_LDSM_NENS4_14SM90_TMA_STOREES20_NS4_17SM90_U32x4_STSM_NENS4_39AutoVectorizingCopyWithAssumedAlignmentILi128EEEEEEvvEEEEvNT_6ParamsE) ;  /* 0xffffff8402307950 */ /* 0x000fea0003c3ffff */
        .weak           $__internal_1_$__cuda_sm10x_tcgen05_guardrail_trap_phase_invalid_during_alloc
        .type           $__internal_1_$__cuda_sm10x_tcgen05_guardrail_trap_phase_invalid_during_alloc,@function
        .size           $__internal_1_$__cuda_sm10x_tcgen05_guardrail_trap_phase_invalid_during_alloc,($__internal_2_$__cuda_sm10x_tcgen05_guardrail_trap_unallocated_columns_being_dealloced - $__internal_1_$__cuda_sm10x_tcgen05_guardrail_trap_phase_invalid_during_alloc)
$__internal_1_$__cuda_sm10x_tcgen05_guardrail_trap_phase_invalid_during_alloc:
[----:B------:R-:W-:Y:S05]  /*7b40*/  BPT.TRAP 0x1 ;  /* 0x000000040000795c */ /* 0x000fea0000300000 */
[----:B------:R-:W-:-:S04]  /*7b50*/  MOV R3, 0x0 ;  /* 0x0000000000037802 */ /* 0x000fc80000000f00 */
[----:B------:R-:W-:Y:S05]  /*7b60*/  RET.REL.NODEC R2 `(_ZN7cutlass13device_kernelINS_4gemm6kernel13GemmUniversalIN4cute5tupleIJiiiiEEENS1_10collective13CollectiveMmaINS1_35MainloopSm100TmaUmmaWarpSpecializedILi3ELi2ELi4ENS5_IJNS4_1CILi1EEESB_SB_EEEEENS5_IJNSA_ILi64EEESE_NSA_ILi128EEEEEEfNS5_IJSB_llEEEfSH_NS4_8TiledMMAINS4_8MMA_AtomIJNS4_17SM100_MMA_TF32_SSINS_10tfloat32_tESL_fLi64ELi64ELNS4_4UMMA5MajorE1ELSN_1ELNSM_7ScaleInE0ELSO_0EEEEEENS4_6LayoutISC_NS5_IJNSA_ILi0EEESS_SS_EEEEENS5_IJNS4_10UnderscoreESV_SV_EEEEENS4_13SM90_TMA_LOADENS4_14ComposedLayoutINS4_7SwizzleILi2ELi5ELi2EEENS4_18smem_ptr_flag_bitsILi32EEENSR_INS5_IJNSA_ILi32EEENSA_ILi4EEEEEENS5_IJSB_S14_EEEEEEEvNS4_8identityESY_S19_vS1A_EENS_8epilogue10collective18CollectiveEpilogueINS1C_23Sm100TmaWarpSpecializedILi3ELi2ELi16ELb1ELb0EEEJSG_NS5_IJNSR_ISE_SB_EENSR_IS14_SB_EEEEEfNS5_IJlSB_lEEEfS1K_NS1C_6fusion15FusionCallbacksIS1G_NS1L_17LinearCombinationIffffLNS_15FloatRoundStyleE2EEESG_S1J_JEEENS4_5SM1004TMEM4LOAD26SM100_TMEM_LOAD_16dp128b8xESY_NSZ_INS10_ILi3ELi4ELi3EEES13_NSR_INS5_IJNSA_ILi8EEES14_EEENS5_IJS14_SB_EEEEEEENS4_17SM75_U32x4_LDSM_NENS4_14SM90_TMA_STOREES20_NS4_17SM90_U32x4_STSM_NENS4_39AutoVectorizingCopyWithAssumedAlignmentILi128EEEEEEvvEEEEvNT_6ParamsE) ;  /* 0xffffff8402247950 */ /* 0x000fea0003c3ffff */
        .weak           $__internal_2_$__cuda_sm10x_tcgen05_guardrail_trap_unallocated_columns_being_dealloced
        .type           $__internal_2_$__cuda_sm10x_tcgen05_guardrail_trap_unallocated_columns_being_dealloced,@function
        .size           $__internal_2_$__cuda_sm10x_tcgen05_guardrail_trap_unallocated_columns_being_dealloced,(.L_x_151 - $__internal_2_$__cuda_sm10x_tcgen05_guardrail_trap_unallocated_columns_being_dealloced)
$__internal_2_$__cuda_sm10x_tcgen05_guardrail_trap_unallocated_columns_being_dealloced:
[----:B------:R-:W-:Y:S05]  /*7b70*/  BPT.TRAP 0x1 ;  /* 0x000000040000795c */ /* 0x000fea0000300000 */
[----:B------:R-:W-:-:S04]  /*7b80*/  HFMA2 R3, -RZ, RZ, 0, 0 ;  /* 0x00000000ff037431 */ /* 0x000fc800000001ff */
[----:B------:R-:W-:Y:S05]  /*7b90*/  RET.REL.NODEC R2 `(_ZN7cutlass13device_kernelINS_4gemm6kernel13GemmUniversalIN4cute5tupleIJiiiiEEENS1_10collective13CollectiveMmaINS1_35MainloopSm100TmaUmmaWarpSpecializedILi3ELi2ELi4ENS5_IJNS4_1CILi1EEESB_SB_EEEEENS5_IJNSA_ILi64EEESE_NSA_ILi128EEEEEEfNS5_IJSB_llEEEfSH_NS4_8TiledMMAINS4_8MMA_AtomIJNS4_17SM100_MMA_TF32_SSINS_10tfloat32_tESL_fLi64ELi64ELNS4_4UMMA5MajorE1ELSN_1ELNSM_7ScaleInE0ELSO_0EEEEEENS4_6LayoutISC_NS5_IJNSA_ILi0EEESS_SS_EEEEENS5_IJNS4_10UnderscoreESV_SV_EEEEENS4_13SM90_TMA_LOADENS4_14ComposedLayoutINS4_7SwizzleILi2ELi5ELi2EEENS4_18smem_ptr_flag_bitsILi32EEENSR_INS5_IJNSA_ILi32EEENSA_ILi4EEEEEENS5_IJSB_S14_EEEEEEEvNS4_8identityESY_S19_vS1A_EENS_8epilogue10collective18CollectiveEpilogueINS1C_23Sm100TmaWarpSpecializedILi3ELi2ELi16ELb1ELb0EEEJSG_NS5_IJNSR_ISE_SB_EENSR_IS14_SB_EEEEEfNS5_IJlSB_lEEEfS1K_NS1C_6fusion15FusionCallbacksIS1G_NS1L_17LinearCombinationIffffLNS_15FloatRoundStyleE2EEESG_S1J_JEEENS4_5SM1004TMEM4LOAD26SM100_TMEM_LOAD_16dp128b8xESY_NSZ_INS10_ILi3ELi4ELi3EEES13_NSR_INS5_IJNSA_ILi8EEES14_EEENS5_IJS14_SB_EEEEEEENS4_17SM75_U32x4_LDSM_NENS4_14SM90_TMA_STOREES20_NS4_17SM90_U32x4_STSM_NENS4_39AutoVectorizingCopyWithAssumedAlignmentILi128EEEEEEvvEEEEvNT_6ParamsE) ;  /* 0xffffff8402187950 */ /* 0x000fea0003c3ffff */
.L_x_150:
[----:B------:R-:W-:-:S00]  /*7ba0*/  BRA `(.L_x_150) ;  /* 0xfffffffc00fc7947 */ /* 0x000fc0000383ffff */
[----:B------:R-:W-:-:S00]  /*7bb0*/  NOP ;  /* 0x0000000000007918 */ /* 0x000fc00000000000 */
        /* <DEDUP_REMOVED lines=12> */
.L_x_151:


//--------------------- .nv.global.init           --------------------------
	.section	.nv.global.init,"aw",@progbits
.nv.global.init:
	.type		$str$27,@object
	.size		$str$27,($str$28 - $str$27)
$str$27:
        /*0000*/ 	.byte	0x28, 0x61, 0x64, 0x64, 0x72, 0x65, 0x73, 0x73, 0x20, 0x26, 0x20, 0x6d, 0x61, 0x73, 0x6b, 0x29
        /*0010*/ 	.byte	0x20, 0x3d, 0x3d, 0x20, 0x30, 0x00
	.type		$str$28,@object
	.size		$str$28,($str$26 - $str$28)
$str$28:
        /*0016*/ 	.byte	0x2f, 0x74, 0x6d, 0x70, 0x2f, 0x63, 0x75, 0x74, 0x6c, 0x61, 0x73, 0x73, 0x5f, 0x73, 0x77, 0x65
        /*0026*/ 	.byte	0x65, 0x70, 0x5f, 0x73, 0x72, 0x63, 0x2f, 0x69, 0x6e, 0x63, 0x6c, 0x75, 0x64, 0x65, 0x2f, 0x63
        /*0036*/ 	.byte	0x75, 0x74, 0x65, 0x2f, 0x70, 0x6f, 0x69, 0x6e, 0x74, 0x65, 0x72, 0x5f, 0x66, 0x6c, 0x61, 0x67
        /*0046*/ 	.byte	0x67, 0x65, 0x64, 0x2e, 0x68, 0x70, 0x70, 0x00
	.type		$str$26,@object
	.size		$str$26,($str$25 - $str$26)
$str$26:
        /*004e*/ 	.byte	0x2f, 0x74, 0x6d, 0x70, 0x2f, 0x63, 0x75, 0x74, 0x6c, 0x61, 0x73, 0x73, 0x5f, 0x73, 0x77, 0x65
        /*005e*/ 	.byte	0x65, 0x70, 0x5f, 0x73, 0x72, 0x63, 0x2f, 0x69, 0x6e, 0x63, 0x6c, 0x75, 0x64, 0x65, 0x2f, 0x63
        /*006e*/ 	.byte	0x75, 0x74, 0x65, 0x2f, 0x61, 0x74, 0x6f, 0x6d, 0x2f, 0x63, 0x6f, 0x70, 0x79, 0x5f, 0x74, 0x72
        /*007e*/ 	.byte	0x61, 0x69, 0x74, 0x73, 0x5f, 0x73, 0x6d, 0x31, 0x30, 0x30, 0x2e, 0x68, 0x70, 0x70, 0x00
	.type		$str$25,@object
	.size		$str$25,(__unnamed_1 - $str$25)
$str$25:
        /*008d*/ 	.byte	0x28, 0x28, 0x75, 0x69, 0x6e, 0x74, 0x33, 0x32, 0x5f, 0x74, 0x28, 0x74, 0x68, 0x72, 0x65, 0x61
        /*009d*/ 	.byte	0x64, 0x49, 0x64, 0x78, 0x2e, 0x78, 0x29, 0x20, 0x2f, 0x20, 0x33, 0x32, 0x29, 0x20, 0x25, 0x20
        /*00ad*/ 	.byte	0x34, 0x29, 0x20, 0x3d, 0x3d, 0x20, 0x28, 0x28, 0x28, 0x74, 0x6d, 0x65, 0x6d, 0x5f, 0x61, 0x64
        /*00bd*/ 	.byte	0x64, 0x72, 0x20, 0x3e, 0x3e, 0x20, 0x31, 0x36, 0x29, 0x20, 0x2f, 0x20, 0x33, 0x32, 0x29, 0x20
        /*00cd*/ 	.byte	0x25, 0x20, 0x34, 0x29, 0x00
	.type		__unnamed_1,@object
	.size		__unnamed_1,(__unnamed_2 - __unnamed_1)
__unnamed_1:
        /*00d2*/ 	.byte	0x61, 0x75, 0x74, 0x6f, 0x20, 0x63, 0x75, 0x74, 0x65, 0x3a, 0x3a, 0x61, 0x73, 0x5f, 0x70, 0x6f
        /* <DEDUP_REMOVED lines=23> */
        /*0252*/ 	.byte	0x3c, 0x32, 0x30, 0x34, 0x38, 0x3e, 0x3e, 0x3e, 0x3e, 0x5d, 0x00
	.type		__unnamed_2,@object
	.size		__unnamed_2,(.L_2 - __unnamed_2)
__unnamed_2:
        /* <DEDUP_REMOVED lines=45> */
        /*052d*/ 	.byte	0x3e, 0x3e, 0x3e, 0x5d, 0x00
.L_2:


//--------------------- .nv.shared._ZN7cutlass13device_kernelINS_4gemm6kernel13GemmUniversalIN4cute5tupleIJiiiiEEENS1_10collective13CollectiveMmaINS1_35MainloopSm100TmaUmmaWarpSpecializedILi3ELi2ELi4ENS5_IJNS4_1CILi1EEESB_SB_EEEEENS5_IJNSA_ILi64EEESE_NSA_ILi128EEEEEEfNS5_IJSB_llEEEfSH_NS4_8TiledMMAINS4_8MMA_AtomIJNS4_17SM100_MMA_TF32_SSINS_10tfloat32_tESL_fLi64ELi64ELNS4_4UMMA5MajorE1ELSN_1ELNSM_7ScaleInE0ELSO_0EEEEEENS4_6LayoutISC_NS5_IJNSA_ILi0EEESS_SS_EEEEENS5_IJNS4_10UnderscoreESV_SV_EEEEENS4_13SM90_TMA_LOADENS4_14ComposedLayoutINS4_7SwizzleILi2ELi5ELi2EEENS4_18smem_ptr_flag_bitsILi32EEENSR_INS5_IJNSA_ILi32EEENSA_ILi4EEEEEENS5_IJSB_S14_EEEEEEEvNS4_8identityESY_S19_vS1A_EENS_8epilogue10collective18CollectiveEpilogueINS1C_23Sm100TmaWarpSpecializedILi3ELi2ELi16ELb1ELb0EEEJSG_NS5_IJNSR_ISE_SB_EENSR_IS14_SB_EEEEEfNS5_IJlSB_lEEEfS1K_NS1C_6fusion15FusionCallbacksIS1G_NS1L_17LinearCombinationIffffLNS_15FloatRoundStyleE2EEESG_S1J_JEEENS4_5SM1004TMEM4LOAD26SM100_TMEM_LOAD_16dp128b8xESY_NSZ_INS10_ILi3ELi4ELi3EEES13_NSR_INS5_IJNSA_ILi8EEES14_EEENS5_IJS14_SB_EEEEEEENS4_17SM75_U32x4_LDSM_NENS4_14SM90_TMA_STOREES20_NS4_17SM90_U32x4_STSM_NENS4_39AutoVectorizingCopyWithAssumedAlignmentILi128EEEEEEvvEEEEvNT_6ParamsE --------------------------
	.section	.nv.shared._ZN7cutlass13device_kernelINS_4gemm6kernel13GemmUniversalIN4cute5tupleIJiiiiEEENS1_10collective13CollectiveMmaINS1_35MainloopSm100TmaUmmaWarpSpecializedILi3ELi2ELi4ENS5_IJNS4_1CILi1EEESB_SB_EEEEENS5_IJNSA_ILi64EEESE_NSA_ILi128EEEEEEfNS5_IJSB_llEEEfSH_NS4_8TiledMMAINS4_8MMA_AtomIJNS4_17SM100_MMA_TF32_SSINS_10tfloat32_tESL_fLi64ELi64ELNS4_4UMMA5MajorE1ELSN_1ELNSM_7ScaleInE0ELSO_0EEEEEENS4_6LayoutISC_NS5_IJNSA_ILi0EEESS_SS_EEEEENS5_IJNS4_10UnderscoreESV_SV_EEEEENS4_13SM90_TMA_LOADENS4_14ComposedLayoutINS4_7SwizzleILi2ELi5ELi2EEENS4_18smem_ptr_flag_bitsILi32EEENSR_INS5_IJNSA_ILi32EEENSA_ILi4EEEEEENS5_IJSB_S14_EEEEEEEvNS4_8identityESY_S19_vS1A_EENS_8epilogue10collective18CollectiveEpilogueINS1C_23Sm100TmaWarpSpecializedILi3ELi2ELi16ELb1ELb0EEEJSG_NS5_IJNSR_ISE_SB_EENSR_IS14_SB_EEEEEfNS5_IJlSB_lEEEfS1K_NS1C_6fusion15FusionCallbacksIS1G_NS1L_17LinearCombinationIffffLNS_15FloatRoundStyleE2EEESG_S1J_JEEENS4_5SM1004TMEM4LOAD26SM100_TMEM_LOAD_16dp128b8xESY_NSZ_INS10_ILi3ELi4ELi3EEES13_NSR_INS5_IJNSA_ILi8EEES14_EEENS5_IJS14_SB_EEEEEEENS4_17SM75_U32x4_LDSM_NENS4_14SM90_TMA_STOREES20_NS4_17SM90_U32x4_STSM_NENS4_39AutoVectorizingCopyWithAssumedAlignmentILi128EEEEEEvvEEEEvNT_6ParamsE,"aw",@nobits
	.sectionflags	@""
	.align	16
	.zero		1024


//--------------------- .nv.shared.reserved.0     --------------------------
	.section	.nv.shared.reserved.0,"aw",@nobits
	.weak		__nv_reservedSMEM_offset_0_alias
	.size		__nv_reservedSMEM_offset_0_alias, 0, 64
	.other		__nv_reservedSMEM_offset_0_alias,@"STO_CUDA_RESERVED_SHARED STV_DEFAULT"
__nv_reservedSMEM_offset_0_alias:
	.zero		0
.nv.shared.reserved.0:
	.zero		64
	.weak		__nv_reservedSMEM_tcgen05_partition
	.type		__nv_reservedSMEM_tcgen05_partition,@object
	.size		__nv_reservedSMEM_tcgen05_partition,(.L_0 - __nv_reservedSMEM_tcgen05_partition)
__nv_reservedSMEM_tcgen05_partition:
	.zero		32
.L_0:


//--------------------- .nv.global                --------------------------
	.section	.nv.global,"aw",@nobits
.nv.global:
	.type		_ZN40_INTERNAL_cf8271ec_4_k_cu_8072987a_310494cute1_E,@object
	.size		_ZN40_INTERNAL_cf8271ec_4_k_cu_8072987a_310494cute1_E,(_ZN40_INTERNAL_cf8271ec_4_k_cu_8072987a_310494cuda3std3__45__cpo6cbeginE - _ZN40_INTERNAL_cf8271ec_4_k_cu_8072987a_310494cute1_E)
_ZN40_INTERNAL_cf8271ec_4_k_cu_8072987a_310494cute1_E:
	.zero		1
	.type		_ZN40_INTERNAL_cf8271ec_4_k_cu_8072987a_310494cuda3std3__45__cpo6cbeginE,@object
	.size		_ZN40_INTERNAL_cf8271ec_4_k_cu_8072987a_310494cuda3std3__45__cpo6cbeginE,(_ZN40_INTERNAL_cf8271ec_4_k_cu_8072987a_310494cuda3std3__48in_placeE - _ZN40_INTERNAL_cf8271ec_4_k_cu_8072987a_310494cuda3std3__45__cpo6cbeginE)
_ZN40_INTERNAL_cf8271ec_4_k_cu_8072987a_310494cuda3std3__45__cpo6cbeginE:
	.zero		1
	.type		_ZN40_INTERNAL_cf8271ec_4_k_cu_8072987a_310494cuda3std3__48in_placeE,@object
	.size		_ZN40_INTERNAL_cf8271ec_4_k_cu_8072987a_310494cuda3std3__48in_placeE,(_ZN40_INTERNAL_cf8271ec_4_k_cu_8072987a_310494cuda3std6ranges3__45__cpo9iter_moveE - _ZN40_INTERNAL_cf8271ec_4_k_cu_8072987a_310494cuda3std3__48in_placeE)
_ZN40_INTERNAL_cf8271ec_4_k_cu_8072987a_310494cuda3std3__48in_placeE:
	.zero		1
	.type		_ZN40_INTERNAL_cf8271ec_4_k_cu_8072987a_310494cuda3std6ranges3__45__cpo9iter_moveE,@object
	.size		_ZN40_INTERNAL_cf8271ec_4_k_cu_8072987a_310494cuda3std6ranges3__45__cpo9iter_moveE,(_ZN40_INTERNAL_cf8271ec_4_k_cu_8072987a_310494cuda3std3__45__cpo5beginE - _ZN40_INTERNAL_cf8271ec_4_k_cu_8072987a_310494cuda3std6ranges3__45__cpo9iter_moveE)
_ZN40_INTERNAL_cf8271ec_4_k_cu_8072987a_310494cuda3std6ranges3__45__cpo9iter_moveE:
	.zero		1
	.type		_ZN40_INTERNAL_cf8271ec_4_k_cu_8072987a_310494cuda3std3__45__cpo5beginE,@object
	.size		_ZN40_INTERNAL_cf8271ec_4_k_cu_8072987a_310494cuda3std3__45__cpo5beginE,(_ZN40_INTERNAL_cf8271ec_4_k_cu_8072987a_310494cuda3std3__442_GLOBAL__N__cf8271ec_4_k_cu_8072987a_310496ignoreE - _ZN40_INTERNAL_cf8271ec_4_k_cu_8072987a_310494cuda3std3__45__cpo5beginE)
_ZN40_INTERNAL_cf8271ec_4_k_cu_8072987a_310494cuda3std3__45__cpo5beginE:
	.zero		1
	.type		_ZN40_INTERNAL_cf8271ec_4_k_cu_8072987a_310494cuda3std3__442_GLOBAL__N__cf8271ec_4_k_cu_8072987a_310496ignoreE,@object
	.size		_ZN40_INTERNAL_cf8271ec_4_k_cu_8072987a_310494cuda3std3__442_GLOBAL__N__cf8271ec_4_k_cu_8072987a_310496ignoreE,(_ZN40_INTERNAL_cf8271ec_4_k_cu_8072987a_310494cute7productE - _ZN40_INTERNAL_cf8271ec_4_k_cu_8072987a_310494cuda3std3__442_GLOBAL__N__cf8271ec_4_k_cu_8072987a_310496ignoreE)
_ZN40_INTERNAL_cf8271ec_4_k_cu_8072987a_310494cuda3std3__442_GLOBAL__N__cf8271ec_4_k_cu_8072987a_310496ignoreE:
	.zero		1
	.type		_ZN40_INTERNAL_cf8271ec_4_k_cu_8072987a_310494cute7productE,@object
	.size		_ZN40_INTERNAL_cf8271ec_4_k_cu_8072987a_310494cute7productE,(_ZN40_INTERNAL_cf8271ec_4_k_cu_8072987a_310494cuda3std3__45__cpo3endE - _ZN40_INTERNAL_cf8271ec_4_k_cu_8072987a_310494cute7productE)
_ZN40_INTERNAL_cf8271ec_4_k_cu_8072987a_310494cute7productE:
	.zero		1
	.type		_ZN40_INTERNAL_cf8271ec_4_k_cu_8072987a_310494cuda3std3__45__cpo3endE,@object
	.size		_ZN40_INTERNAL_cf8271ec_4_k_cu_8072987a_310494cuda3std3__45__cpo3endE,(_ZN40_INTERNAL_cf8271ec_4_k_cu_8072987a_310494cuda3std3__419piecewise_constructE - _ZN40_INTERNAL_cf8271ec_4_k_cu_8072987a_310494cuda3std3__45__cpo3endE)
_ZN40_INTERNAL_cf8271ec_4_k_cu_8072987a_310494cuda3std3__45__cpo3endE:
	.zero		1
	.type		_ZN40_INTERNAL_cf8271ec_4_k_cu_8072987a_310494cuda3std3__419piecewise_constructE,@object
	.size		_ZN40_INTERNAL_cf8271ec_4_k_cu_8072987a_310494cuda3std3__419piecewise_constructE,(_ZN40_INTERNAL_cf8271ec_4_k_cu_8072987a_310494cuda3std3__45__cpo4cendE - _ZN40_INTERNAL_cf8271ec_4_k_cu_8072987a_310494cuda3std3__419piecewise_constructE)
_ZN40_INTERNAL_cf8271ec_4_k_cu_8072987a_310494cuda3std3__419piecewise_constructE:
	.zero		1
	.type		_ZN40_INTERNAL_cf8271ec_4_k_cu_8072987a_310494cuda3std3__45__cpo4cendE,@object
	.size		_ZN40_INTERNAL_cf8271ec_4_k_cu_8072987a_310494cuda3std3__45__cpo4cendE,(_ZN40_INTERNAL_cf8271ec_4_k_cu_8072987a_310494cuda3std6ranges3__45__cpo4swapE - _ZN40_INTERNAL_cf8271ec_4_k_cu_8072987a_310494cuda3std3__45__cpo4cendE)
_ZN40_INTERNAL_cf8271ec_4_k_cu_8072987a_310494cuda3std3__45__cpo4cendE:
	.zero		1
	.type		_ZN40_INTERNAL_cf8271ec_4_k_cu_8072987a_310494cuda3std6ranges3__45__cpo4swapE,@object
	.size		_ZN40_INTERNAL_cf8271ec_4_k_cu_8072987a_310494cuda3std6ranges3__45__cpo4swapE,(.L_10 - _ZN40_INTERNAL_cf8271ec_4_k_cu_8072987a_310494cuda3std6ranges3__45__cpo4swapE)
_ZN40_INTERNAL_cf8271ec_4_k_cu_8072987a_310494cuda3std6ranges3__45__cpo4swapE:
	.zero		1
.L_10:


//--------------------- .nv.constant0._ZN7cutlass13device_kernelINS_4gemm6kernel13GemmUniversalIN4cute5tupleIJiiiiEEENS1_10collective13CollectiveMmaINS1_35MainloopSm100TmaUmmaWarpSpecializedILi3ELi2ELi4ENS5_IJNS4_1CILi1EEESB_SB_EEEEENS5_IJNSA_ILi64EEESE_NSA_ILi128EEEEEEfNS5_IJSB_llEEEfSH_NS4_8TiledMMAINS4_8MMA_AtomIJNS4_17SM100_MMA_TF32_SSINS_10tfloat32_tESL_fLi64ELi64ELNS4_4UMMA5MajorE1ELSN_1ELNSM_7ScaleInE0ELSO_0EEEEEENS4_6LayoutISC_NS5_IJNSA_ILi0EEESS_SS_EEEEENS5_IJNS4_10UnderscoreESV_SV_EEEEENS4_13SM90_TMA_LOADENS4_14ComposedLayoutINS4_7SwizzleILi2ELi5ELi2EEENS4_18smem_ptr_flag_bitsILi32EEENSR_INS5_IJNSA_ILi32EEENSA_ILi4EEEEEENS5_IJSB_S14_EEEEEEEvNS4_8identityESY_S19_vS1A_EENS_8epilogue10collective18CollectiveEpilogueINS1C_23Sm100TmaWarpSpecializedILi3ELi2ELi16ELb1ELb0EEEJSG_NS5_IJNSR_ISE_SB_EENSR_IS14_SB_EEEEEfNS5_IJlSB_lEEEfS1K_NS1C_6fusion15FusionCallbacksIS1G_NS1L_17LinearCombinationIffffLNS_15FloatRoundStyleE2EEESG_S1J_JEEENS4_5SM1004TMEM4LOAD26SM100_TMEM_LOAD_16dp128b8xESY_NSZ_INS10_ILi3ELi4ELi3EEES13_NSR_INS5_IJNSA_ILi8EEES14_EEENS5_IJS14_SB_EEEEEEENS4_17SM75_U32x4_LDSM_NENS4_14SM90_TMA_STOREES20_NS4_17SM90_U32x4_STSM_NENS4_39AutoVectorizingCopyWithAssumedAlignmentILi128EEEEEEvvEEEEvNT_6ParamsE --------------------------
	.section	.nv.constant0._ZN7cutlass13device_kernelINS_4gemm6kernel13GemmUniversalIN4cute5tupleIJiiiiEEENS1_10collective13CollectiveMmaINS1_35MainloopSm100TmaUmmaWarpSpecializedILi3ELi2ELi4ENS5_IJNS4_1CILi1EEESB_SB_EEEEENS5_IJNSA_ILi64EEESE_NSA_ILi128EEEEEEfNS5_IJSB_llEEEfSH_NS4_8TiledMMAINS4_8MMA_AtomIJNS4_17SM100_MMA_TF32_SSINS_10tfloat32_tESL_fLi64ELi64ELNS4_4UMMA5MajorE1ELSN_1ELNSM_7ScaleInE0ELSO_0EEEEEENS4_6LayoutISC_NS5_IJNSA_ILi0EEESS_SS_EEEEENS5_IJNS4_10UnderscoreESV_SV_EEEEENS4_13SM90_TMA_LOADENS4_14ComposedLayoutINS4_7SwizzleILi2ELi5ELi2EEENS4_18smem_ptr_flag_bitsILi32EEENSR_INS5_IJNSA_ILi32EEENSA_ILi4EEEEEENS5_IJSB_S14_EEEEEEEvNS4_8identityESY_S19_vS1A_EENS_8epilogue10collective18CollectiveEpilogueINS1C_23Sm100TmaWarpSpecializedILi3ELi2ELi16ELb1ELb0EEEJSG_NS5_IJNSR_ISE_SB_EENSR_IS14_SB_EEEEEfNS5_IJlSB_lEEEfS1K_NS1C_6fusion15FusionCallbacksIS1G_NS1L_17LinearCombinationIffffLNS_15FloatRoundStyleE2EEESG_S1J_JEEENS4_5SM1004TMEM4LOAD26SM100_TMEM_LOAD_16dp128b8xESY_NSZ_INS10_ILi3ELi4ELi3EEES13_NSR_INS5_IJNSA_ILi8EEES14_EEENS5_IJS14_SB_EEEEEEENS4_17SM75_U32x4_LDSM_NENS4_14SM90_TMA_STOREES20_NS4_17SM90_U32x4_STSM_NENS4_39AutoVectorizingCopyWithAssumedAlignmentILi128EEEEEEvvEEEEvNT_6ParamsE,"a",@progbits
	.sectionflags	@""
	.align	4
.nv.constant0._ZN7cutlass13device_kernelINS_4gemm6kernel13GemmUniversalIN4cute5tupleIJiiiiEEENS1_10collective13CollectiveMmaINS1_35MainloopSm100TmaUmmaWarpSpecializedILi3ELi2ELi4ENS5_IJNS4_1CILi1EEESB_SB_EEEEENS5_IJNSA_ILi64EEESE_NSA_ILi128EEEEEEfNS5_IJSB_llEEEfSH_NS4_8TiledMMAINS4_8MMA_AtomIJNS4_17SM100_MMA_TF32_SSINS_10tfloat32_tESL_fLi64ELi64ELNS4_4UMMA5MajorE1ELSN_1ELNSM_7ScaleInE0ELSO_0EEEEEENS4_6LayoutISC_NS5_IJNSA_ILi0EEESS_SS_EEEEENS5_IJNS4_10UnderscoreESV_SV_EEEEENS4_13SM90_TMA_LOADENS4_14ComposedLayoutINS4_7SwizzleILi2ELi5ELi2EEENS4_18smem_ptr_flag_bitsILi32EEENSR_INS5_IJNSA_ILi32EEENSA_ILi4EEEEEENS5_IJSB_S14_EEEEEEEvNS4_8identityESY_S19_vS1A_EENS_8epilogue10collective18CollectiveEpilogueINS1C_23Sm100TmaWarpSpecializedILi3ELi2ELi16ELb1ELb0EEEJSG_NS5_IJNSR_ISE_SB_EENSR_IS14_SB_EEEEEfNS5_IJlSB_lEEEfS1K_NS1C_6fusion15FusionCallbacksIS1G_NS1L_17LinearCombinationIffffLNS_15FloatRoundStyleE2EEESG_S1J_JEEENS4_5SM1004TMEM4LOAD26SM100_TMEM_LOAD_16dp128b8xESY_NSZ_INS10_ILi3ELi4ELi3EEES13_NSR_INS5_IJNSA_ILi8EEES14_EEENS5_IJS14_SB_EEEEEEENS4_17SM75_U32x4_LDSM_NENS4_14SM90_TMA_STOREES20_NS4_17SM90_U32x4_STSM_NENS4_39AutoVectorizingCopyWithAssumedAlignmentILi128EEEEEEvvEEEEvNT_6ParamsE:
	.zero		2944


//--------------------- SYMBOLS --------------------------

	.type		.nv.reservedSmem.offset0,@object
	.size		.nv.reservedSmem.offset0,0x4
	.type		.nv.reservedSmem.cap,@object
	.size		.nv.reservedSmem.cap,0x4
	.type		__assertfail,@function
